//
// Generated by NVIDIA NVVM Compiler
//
// Compiler Build ID: CL-36424714
// Cuda compilation tools, release 13.0, V13.0.88
// Based on NVVM 20.0.0
//

.version 9.0
.target sm_100
.address_size 64

	// .globl	_Z15variance_kernelPKfPfiii

.visible .entry _Z15variance_kernelPKfPfiii(
	.param .u64 .ptr .align 1 _Z15variance_kernelPKfPfiii_param_0,
	.param .u64 .ptr .align 1 _Z15variance_kernelPKfPfiii_param_1,
	.param .u32 _Z15variance_kernelPKfPfiii_param_2,
	.param .u32 _Z15variance_kernelPKfPfiii_param_3,
	.param .u32 _Z15variance_kernelPKfPfiii_param_4
)
{
	.reg .pred 	%p<11>;
	.reg .b32 	%r<39>;
	.reg .b32 	%f<136>;
	.reg .b64 	%rd<16>;

	ld.param.u64 	%rd4, [_Z15variance_kernelPKfPfiii_param_0];
	ld.param.u64 	%rd3, [_Z15variance_kernelPKfPfiii_param_1];
	ld.param.u32 	%r24, [_Z15variance_kernelPKfPfiii_param_2];
	ld.param.u32 	%r23, [_Z15variance_kernelPKfPfiii_param_3];
	cvta.to.global.u64 	%rd1, %rd4;
	mov.u32 	%r25, %ctaid.x;
	mov.u32 	%r26, %ntid.x;
	mov.u32 	%r27, %tid.x;
	mad.lo.s32 	%r1, %r25, %r26, %r27;
	setp.ge.s32 	%p1, %r1, %r24;
	@%p1 bra 	$L__BB0_15;
	setp.lt.s32 	%p2, %r23, 1;
	mov.f32 	%f134, 0f00000000;
	mov.f32 	%f135, %f134;
	@%p2 bra 	$L__BB0_14;
	mul.lo.s32 	%r2, %r23, %r1;
	and.b32  	%r3, %r23, 15;
	setp.lt.u32 	%p3, %r23, 16;
	mov.f32 	%f135, 0f00000000;
	mov.b32 	%r35, 0;
	mov.f32 	%f134, %f135;
	@%p3 bra 	$L__BB0_5;
	and.b32  	%r35, %r23, 2147483632;
	neg.s32 	%r33, %r35;
	add.s64 	%rd2, %rd1, 32;
	mov.f32 	%f135, 0f00000000;
	mov.u32 	%r32, %r2;
$L__BB0_4:
	.pragma "nounroll";
	mul.wide.s32 	%rd5, %r32, 4;
	add.s64 	%rd6, %rd2, %rd5;
	ld.global.f32 	%f31, [%rd6+-32];
	add.f32 	%f32, %f134, %f31;
	fma.rn.f32 	%f33, %f31, %f31, %f135;
	ld.global.f32 	%f34, [%rd6+-28];
	add.f32 	%f35, %f32, %f34;
	fma.rn.f32 	%f36, %f34, %f34, %f33;
	ld.global.f32 	%f37, [%rd6+-24];
	add.f32 	%f38, %f35, %f37;
	fma.rn.f32 	%f39, %f37, %f37, %f36;
	ld.global.f32 	%f40, [%rd6+-20];
	add.f32 	%f41, %f38, %f40;
	fma.rn.f32 	%f42, %f40, %f40, %f39;
	ld.global.f32 	%f43, [%rd6+-16];
	add.f32 	%f44, %f41, %f43;
	fma.rn.f32 	%f45, %f43, %f43, %f42;
	ld.global.f32 	%f46, [%rd6+-12];
	add.f32 	%f47, %f44, %f46;
	fma.rn.f32 	%f48, %f46, %f46, %f45;
	ld.global.f32 	%f49, [%rd6+-8];
	add.f32 	%f50, %f47, %f49;
	fma.rn.f32 	%f51, %f49, %f49, %f48;
	ld.global.f32 	%f52, [%rd6+-4];
	add.f32 	%f53, %f50, %f52;
	fma.rn.f32 	%f54, %f52, %f52, %f51;
	ld.global.f32 	%f55, [%rd6];
	add.f32 	%f56, %f53, %f55;
	fma.rn.f32 	%f57, %f55, %f55, %f54;
	ld.global.f32 	%f58, [%rd6+4];
	add.f32 	%f59, %f56, %f58;
	fma.rn.f32 	%f60, %f58, %f58, %f57;
	ld.global.f32 	%f61, [%rd6+8];
	add.f32 	%f62, %f59, %f61;
	fma.rn.f32 	%f63, %f61, %f61, %f60;
	ld.global.f32 	%f64, [%rd6+12];
	add.f32 	%f65, %f62, %f64;
	fma.rn.f32 	%f66, %f64, %f64, %f63;
	ld.global.f32 	%f67, [%rd6+16];
	add.f32 	%f68, %f65, %f67;
	fma.rn.f32 	%f69, %f67, %f67, %f66;
	ld.global.f32 	%f70, [%rd6+20];
	add.f32 	%f71, %f68, %f70;
	fma.rn.f32 	%f72, %f70, %f70, %f69;
	ld.global.f32 	%f73, [%rd6+24];
	add.f32 	%f74, %f71, %f73;
	fma.rn.f32 	%f75, %f73, %f73, %f72;
	ld.global.f32 	%f76, [%rd6+28];
	add.f32 	%f134, %f74, %f76;
	fma.rn.f32 	%f135, %f76, %f76, %f75;
	add.s32 	%r33, %r33, 16;
	add.s32 	%r32, %r32, 16;
	setp.ne.s32 	%p4, %r33, 0;
	@%p4 bra 	$L__BB0_4;
$L__BB0_5:
	setp.eq.s32 	%p5, %r3, 0;
	@%p5 bra 	$L__BB0_14;
	and.b32  	%r11, %r23, 7;
	setp.lt.u32 	%p6, %r3, 8;
	@%p6 bra 	$L__BB0_8;
	add.s32 	%r29, %r35, %r2;
	mul.wide.s32 	%rd7, %r29, 4;
	add.s64 	%rd8, %rd1, %rd7;
	ld.global.f32 	%f78, [%rd8];
	add.f32 	%f79, %f134, %f78;
	fma.rn.f32 	%f80, %f78, %f78, %f135;
	ld.global.f32 	%f81, [%rd8+4];
	add.f32 	%f82, %f79, %f81;
	fma.rn.f32 	%f83, %f81, %f81, %f80;
	ld.global.f32 	%f84, [%rd8+8];
	add.f32 	%f85, %f82, %f84;
	fma.rn.f32 	%f86, %f84, %f84, %f83;
	ld.global.f32 	%f87, [%rd8+12];
	add.f32 	%f88, %f85, %f87;
	fma.rn.f32 	%f89, %f87, %f87, %f86;
	ld.global.f32 	%f90, [%rd8+16];
	add.f32 	%f91, %f88, %f90;
	fma.rn.f32 	%f92, %f90, %f90, %f89;
	ld.global.f32 	%f93, [%rd8+20];
	add.f32 	%f94, %f91, %f93;
	fma.rn.f32 	%f95, %f93, %f93, %f92;
	ld.global.f32 	%f96, [%rd8+24];
	add.f32 	%f97, %f94, %f96;
	fma.rn.f32 	%f98, %f96, %f96, %f95;
	ld.global.f32 	%f99, [%rd8+28];
	add.f32 	%f134, %f97, %f99;
	fma.rn.f32 	%f135, %f99, %f99, %f98;
	add.s32 	%r35, %r35, 8;
$L__BB0_8:
	setp.eq.s32 	%p7, %r11, 0;
	@%p7 bra 	$L__BB0_14;
	and.b32  	%r14, %r23, 3;
	setp.lt.u32 	%p8, %r11, 4;
	@%p8 bra 	$L__BB0_11;
	add.s32 	%r30, %r35, %r2;
	mul.wide.s32 	%rd9, %r30, 4;
	add.s64 	%rd10, %rd1, %rd9;
	ld.global.f32 	%f101, [%rd10];
	add.f32 	%f102, %f134, %f101;
	fma.rn.f32 	%f103, %f101, %f101, %f135;
	ld.global.f32 	%f104, [%rd10+4];
	add.f32 	%f105, %f102, %f104;
	fma.rn.f32 	%f106, %f104, %f104, %f103;
	ld.global.f32 	%f107, [%rd10+8];
	add.f32 	%f108, %f105, %f107;
	fma.rn.f32 	%f109, %f107, %f107, %f106;
	ld.global.f32 	%f110, [%rd10+12];
	add.f32 	%f134, %f108, %f110;
	fma.rn.f32 	%f135, %f110, %f110, %f109;
	add.s32 	%r35, %r35, 4;
$L__BB0_11:
	setp.eq.s32 	%p9, %r14, 0;
	@%p9 bra 	$L__BB0_14;
	add.s32 	%r38, %r35, %r2;
	neg.s32 	%r37, %r14;
$L__BB0_13:
	.pragma "nounroll";
	mul.wide.s32 	%rd11, %r38, 4;
	add.s64 	%rd12, %rd1, %rd11;
	ld.global.f32 	%f111, [%rd12];
	add.f32 	%f134, %f134, %f111;
	fma.rn.f32 	%f135, %f111, %f111, %f135;
	add.s32 	%r38, %r38, 1;
	add.s32 	%r37, %r37, 1;
	setp.ne.s32 	%p10, %r37, 0;
	@%p10 bra 	$L__BB0_13;
$L__BB0_14:
	mul.f32 	%f112, %f134, %f134;
	cvt.rn.f32.s32 	%f113, %r23;
	div.rn.f32 	%f114, %f112, %f113;
	sub.f32 	%f115, %f135, %f114;
	add.s32 	%r31, %r23, -1;
	cvt.rn.f32.s32 	%f116, %r31;
	div.rn.f32 	%f117, %f115, %f116;
	cvta.to.global.u64 	%rd13, %rd3;
	mul.wide.s32 	%rd14, %r1, 4;
	add.s64 	%rd15, %rd13, %rd14;
	st.global.f32 	[%rd15], %f117;
$L__BB0_15:
	ret;

}
	// .globl	_Z20bmm_bias_kernel_bf16PKfS0_S0_Pfiiii
.visible .entry _Z20bmm_bias_kernel_bf16PKfS0_S0_Pfiiii(
	.param .u64 .ptr .align 1 _Z20bmm_bias_kernel_bf16PKfS0_S0_Pfiiii_param_0,
	.param .u64 .ptr .align 1 _Z20bmm_bias_kernel_bf16PKfS0_S0_Pfiiii_param_1,
	.param .u64 .ptr .align 1 _Z20bmm_bias_kernel_bf16PKfS0_S0_Pfiiii_param_2,
	.param .u64 .ptr .align 1 _Z20bmm_bias_kernel_bf16PKfS0_S0_Pfiiii_param_3,
	.param .u32 _Z20bmm_bias_kernel_bf16PKfS0_S0_Pfiiii_param_4,
	.param .u32 _Z20bmm_bias_kernel_bf16PKfS0_S0_Pfiiii_param_5,
	.param .u32 _Z20bmm_bias_kernel_bf16PKfS0_S0_Pfiiii_param_6,
	.param .u32 _Z20bmm_bias_kernel_bf16PKfS0_S0_Pfiiii_param_7
)
{
	.reg .pred 	%p<13>;
	.reg .b16 	%rs<261>;
	.reg .b32 	%r<57>;
	.reg .b32 	%f<63>;
	.reg .b64 	%rd<31>;

	ld.param.u64 	%rd7, [_Z20bmm_bias_kernel_bf16PKfS0_S0_Pfiiii_param_0];
	ld.param.u64 	%rd8, [_Z20bmm_bias_kernel_bf16PKfS0_S0_Pfiiii_param_1];
	ld.param.u64 	%rd5, [_Z20bmm_bias_kernel_bf16PKfS0_S0_Pfiiii_param_2];
	ld.param.u64 	%rd6, [_Z20bmm_bias_kernel_bf16PKfS0_S0_Pfiiii_param_3];
	ld.param.u32 	%r33, [_Z20bmm_bias_kernel_bf16PKfS0_S0_Pfiiii_param_4];
	ld.param.u32 	%r30, [_Z20bmm_bias_kernel_bf16PKfS0_S0_Pfiiii_param_5];
	ld.param.u32 	%r34, [_Z20bmm_bias_kernel_bf16PKfS0_S0_Pfiiii_param_6];
	ld.param.u32 	%r32, [_Z20bmm_bias_kernel_bf16PKfS0_S0_Pfiiii_param_7];
	cvta.to.global.u64 	%rd1, %rd8;
	cvta.to.global.u64 	%rd2, %rd7;
	mov.u32 	%r35, %ctaid.x;
	mov.u32 	%r36, %ntid.x;
	mov.u32 	%r37, %tid.x;
	mad.lo.s32 	%r1, %r35, %r36, %r37;
	mov.u32 	%r38, %ctaid.y;
	mov.u32 	%r39, %ntid.y;
	mov.u32 	%r40, %tid.y;
	mad.lo.s32 	%r41, %r38, %r39, %r40;
	setp.ge.s32 	%p1, %r1, %r33;
	setp.ge.s32 	%p2, %r41, %r34;
	or.pred  	%p3, %p1, %p2;
	@%p3 bra 	$L__BB1_15;
	mov.f32 	%f1, 0f00000000;
	// begin inline asm
	{  cvt.rn.bf16.f32 %rs260, %f1;}

	// end inline asm
	setp.lt.s32 	%p4, %r30, 1;
	@%p4 bra 	$L__BB1_14;
	mul.lo.s32 	%r3, %r30, %r1;
	mul.lo.s32 	%r4, %r32, %r41;
	and.b32  	%r5, %r30, 15;
	setp.lt.u32 	%p5, %r30, 16;
	mov.b32 	%r52, 0;
	@%p5 bra 	$L__BB1_5;
	and.b32  	%r52, %r30, 2147483632;
	neg.s32 	%r50, %r52;
	add.s64 	%rd3, %rd2, 32;
	add.s64 	%rd4, %rd1, 32;
	mov.u32 	%r48, %r4;
	mov.u32 	%r49, %r3;
$L__BB1_4:
	.pragma "nounroll";
	mul.wide.s32 	%rd9, %r49, 4;
	add.s64 	%rd10, %rd3, %rd9;
	mul.wide.s32 	%rd11, %r48, 4;
	add.s64 	%rd12, %rd4, %rd11;
	ld.global.f32 	%f2, [%rd10+-32];
	// begin inline asm
	{  cvt.rn.bf16.f32 %rs17, %f2;}

	// end inline asm
	ld.global.f32 	%f3, [%rd12+-32];
	// begin inline asm
	{  cvt.rn.bf16.f32 %rs18, %f3;}

	// end inline asm
	// begin inline asm
	{ mul.bf16 %rs19,%rs17,%rs18; }

	// end inline asm
	// begin inline asm
	{ add.bf16 %rs22,%rs260,%rs19; }

	// end inline asm
	ld.global.f32 	%f4, [%rd10+-28];
	// begin inline asm
	{  cvt.rn.bf16.f32 %rs25, %f4;}

	// end inline asm
	ld.global.f32 	%f5, [%rd12+-28];
	// begin inline asm
	{  cvt.rn.bf16.f32 %rs26, %f5;}

	// end inline asm
	// begin inline asm
	{ mul.bf16 %rs27,%rs25,%rs26; }

	// end inline asm
	// begin inline asm
	{ add.bf16 %rs30,%rs22,%rs27; }

	// end inline asm
	ld.global.f32 	%f6, [%rd10+-24];
	// begin inline asm
	{  cvt.rn.bf16.f32 %rs33, %f6;}

	// end inline asm
	ld.global.f32 	%f7, [%rd12+-24];
	// begin inline asm
	{  cvt.rn.bf16.f32 %rs34, %f7;}

	// end inline asm
	// begin inline asm
	{ mul.bf16 %rs35,%rs33,%rs34; }

	// end inline asm
	// begin inline asm
	{ add.bf16 %rs38,%rs30,%rs35; }

	// end inline asm
	ld.global.f32 	%f8, [%rd10+-20];
	// begin inline asm
	{  cvt.rn.bf16.f32 %rs41, %f8;}

	// end inline asm
	ld.global.f32 	%f9, [%rd12+-20];
	// begin inline asm
	{  cvt.rn.bf16.f32 %rs42, %f9;}

	// end inline asm
	// begin inline asm
	{ mul.bf16 %rs43,%rs41,%rs42; }

	// end inline asm
	// begin inline asm
	{ add.bf16 %rs46,%rs38,%rs43; }

	// end inline asm
	ld.global.f32 	%f10, [%rd10+-16];
	// begin inline asm
	{  cvt.rn.bf16.f32 %rs49, %f10;}

	// end inline asm
	ld.global.f32 	%f11, [%rd12+-16];
	// begin inline asm
	{  cvt.rn.bf16.f32 %rs50, %f11;}

	// end inline asm
	// begin inline asm
	{ mul.bf16 %rs51,%rs49,%rs50; }

	// end inline asm
	// begin inline asm
	{ add.bf16 %rs54,%rs46,%rs51; }

	// end inline asm
	ld.global.f32 	%f12, [%rd10+-12];
	// begin inline asm
	{  cvt.rn.bf16.f32 %rs57, %f12;}

	// end inline asm
	ld.global.f32 	%f13, [%rd12+-12];
	// begin inline asm
	{  cvt.rn.bf16.f32 %rs58, %f13;}

	// end inline asm
	// begin inline asm
	{ mul.bf16 %rs59,%rs57,%rs58; }

	// end inline asm
	// begin inline asm
	{ add.bf16 %rs62,%rs54,%rs59; }

	// end inline asm
	ld.global.f32 	%f14, [%rd10+-8];
	// begin inline asm
	{  cvt.rn.bf16.f32 %rs65, %f14;}

	// end inline asm
	ld.global.f32 	%f15, [%rd12+-8];
	// begin inline asm
	{  cvt.rn.bf16.f32 %rs66, %f15;}

	// end inline asm
	// begin inline asm
	{ mul.bf16 %rs67,%rs65,%rs66; }

	// end inline asm
	// begin inline asm
	{ add.bf16 %rs70,%rs62,%rs67; }

	// end inline asm
	ld.global.f32 	%f16, [%rd10+-4];
	// begin inline asm
	{  cvt.rn.bf16.f32 %rs73, %f16;}

	// end inline asm
	ld.global.f32 	%f17, [%rd12+-4];
	// begin inline asm
	{  cvt.rn.bf16.f32 %rs74, %f17;}

	// end inline asm
	// begin inline asm
	{ mul.bf16 %rs75,%rs73,%rs74; }

	// end inline asm
	// begin inline asm
	{ add.bf16 %rs78,%rs70,%rs75; }

	// end inline asm
	ld.global.f32 	%f18, [%rd10];
	// begin inline asm
	{  cvt.rn.bf16.f32 %rs81, %f18;}

	// end inline asm
	ld.global.f32 	%f19, [%rd12];
	// begin inline asm
	{  cvt.rn.bf16.f32 %rs82, %f19;}

	// end inline asm
	// begin inline asm
	{ mul.bf16 %rs83,%rs81,%rs82; }

	// end inline asm
	// begin inline asm
	{ add.bf16 %rs86,%rs78,%rs83; }

	// end inline asm
	ld.global.f32 	%f20, [%rd10+4];
	// begin inline asm
	{  cvt.rn.bf16.f32 %rs89, %f20;}

	// end inline asm
	ld.global.f32 	%f21, [%rd12+4];
	// begin inline asm
	{  cvt.rn.bf16.f32 %rs90, %f21;}

	// end inline asm
	// begin inline asm
	{ mul.bf16 %rs91,%rs89,%rs90; }

	// end inline asm
	// begin inline asm
	{ add.bf16 %rs94,%rs86,%rs91; }

	// end inline asm
	ld.global.f32 	%f22, [%rd10+8];
	// begin inline asm
	{  cvt.rn.bf16.f32 %rs97, %f22;}

	// end inline asm
	ld.global.f32 	%f23, [%rd12+8];
	// begin inline asm
	{  cvt.rn.bf16.f32 %rs98, %f23;}

	// end inline asm
	// begin inline asm
	{ mul.bf16 %rs99,%rs97,%rs98; }

	// end inline asm
	// begin inline asm
	{ add.bf16 %rs102,%rs94,%rs99; }

	// end inline asm
	ld.global.f32 	%f24, [%rd10+12];
	// begin inline asm
	{  cvt.rn.bf16.f32 %rs105, %f24;}

	// end inline asm
	ld.global.f32 	%f25, [%rd12+12];
	// begin inline asm
	{  cvt.rn.bf16.f32 %rs106, %f25;}

	// end inline asm
	// begin inline asm
	{ mul.bf16 %rs107,%rs105,%rs106; }

	// end inline asm
	// begin inline asm
	{ add.bf16 %rs110,%rs102,%rs107; }

	// end inline asm
	ld.global.f32 	%f26, [%rd10+16];
	// begin inline asm
	{  cvt.rn.bf16.f32 %rs113, %f26;}

	// end inline asm
	ld.global.f32 	%f27, [%rd12+16];
	// begin inline asm
	{  cvt.rn.bf16.f32 %rs114, %f27;}

	// end inline asm
	// begin inline asm
	{ mul.bf16 %rs115,%rs113,%rs114; }

	// end inline asm
	// begin inline asm
	{ add.bf16 %rs118,%rs110,%rs115; }

	// end inline asm
	ld.global.f32 	%f28, [%rd10+20];
	// begin inline asm
	{  cvt.rn.bf16.f32 %rs121, %f28;}

	// end inline asm
	ld.global.f32 	%f29, [%rd12+20];
	// begin inline asm
	{  cvt.rn.bf16.f32 %rs122, %f29;}

	// end inline asm
	// begin inline asm
	{ mul.bf16 %rs123,%rs121,%rs122; }

	// end inline asm
	// begin inline asm
	{ add.bf16 %rs126,%rs118,%rs123; }

	// end inline asm
	ld.global.f32 	%f30, [%rd10+24];
	// begin inline asm
	{  cvt.rn.bf16.f32 %rs129, %f30;}

	// end inline asm
	ld.global.f32 	%f31, [%rd12+24];
	// begin inline asm
	{  cvt.rn.bf16.f32 %rs130, %f31;}

	// end inline asm
	// begin inline asm
	{ mul.bf16 %rs131,%rs129,%rs130; }

	// end inline asm
	// begin inline asm
	{ add.bf16 %rs134,%rs126,%rs131; }

	// end inline asm
	ld.global.f32 	%f32, [%rd10+28];
	// begin inline asm
	{  cvt.rn.bf16.f32 %rs137, %f32;}

	// end inline asm
	ld.global.f32 	%f33, [%rd12+28];
	// begin inline asm
	{  cvt.rn.bf16.f32 %rs138, %f33;}

	// end inline asm
	// begin inline asm
	{ mul.bf16 %rs139,%rs137,%rs138; }

	// end inline asm
	// begin inline asm
	{ add.bf16 %rs260,%rs134,%rs139; }

	// end inline asm
	add.s32 	%r50, %r50, 16;
	add.s32 	%r49, %r49, 16;
	add.s32 	%r48, %r48, 16;
	setp.ne.s32 	%p6, %r50, 0;
	@%p6 bra 	$L__BB1_4;
$L__BB1_5:
	setp.eq.s32 	%p7, %r5, 0;
	@%p7 bra 	$L__BB1_14;
	and.b32  	%r15, %r30, 7;
	setp.lt.u32 	%p8, %r5, 8;
	@%p8 bra 	$L__BB1_8;
	add.s32 	%r43, %r52, %r3;
	mul.wide.s32 	%rd13, %r43, 4;
	add.s64 	%rd14, %rd2, %rd13;
	ld.global.f32 	%f34, [%rd14];
	// begin inline asm
	{  cvt.rn.bf16.f32 %rs146, %f34;}

	// end inline asm
	add.s32 	%r44, %r52, %r4;
	mul.wide.s32 	%rd15, %r44, 4;
	add.s64 	%rd16, %rd1, %rd15;
	ld.global.f32 	%f35, [%rd16];
	// begin inline asm
	{  cvt.rn.bf16.f32 %rs147, %f35;}

	// end inline asm
	// begin inline asm
	{ mul.bf16 %rs148,%rs146,%rs147; }

	// end inline asm
	// begin inline asm
	{ add.bf16 %rs151,%rs260,%rs148; }

	// end inline asm
	ld.global.f32 	%f36, [%rd14+4];
	// begin inline asm
	{  cvt.rn.bf16.f32 %rs154, %f36;}

	// end inline asm
	ld.global.f32 	%f37, [%rd16+4];
	// begin inline asm
	{  cvt.rn.bf16.f32 %rs155, %f37;}

	// end inline asm
	// begin inline asm
	{ mul.bf16 %rs156,%rs154,%rs155; }

	// end inline asm
	// begin inline asm
	{ add.bf16 %rs159,%rs151,%rs156; }

	// end inline asm
	ld.global.f32 	%f38, [%rd14+8];
	// begin inline asm
	{  cvt.rn.bf16.f32 %rs162, %f38;}

	// end inline asm
	ld.global.f32 	%f39, [%rd16+8];
	// begin inline asm
	{  cvt.rn.bf16.f32 %rs163, %f39;}

	// end inline asm
	// begin inline asm
	{ mul.bf16 %rs164,%rs162,%rs163; }

	// end inline asm
	// begin inline asm
	{ add.bf16 %rs167,%rs159,%rs164; }

	// end inline asm
	ld.global.f32 	%f40, [%rd14+12];
	// begin inline asm
	{  cvt.rn.bf16.f32 %rs170, %f40;}

	// end inline asm
	ld.global.f32 	%f41, [%rd16+12];
	// begin inline asm
	{  cvt.rn.bf16.f32 %rs171, %f41;}

	// end inline asm
	// begin inline asm
	{ mul.bf16 %rs172,%rs170,%rs171; }

	// end inline asm
	// begin inline asm
	{ add.bf16 %rs175,%rs167,%rs172; }

	// end inline asm
	ld.global.f32 	%f42, [%rd14+16];
	// begin inline asm
	{  cvt.rn.bf16.f32 %rs178, %f42;}

	// end inline asm
	ld.global.f32 	%f43, [%rd16+16];
	// begin inline asm
	{  cvt.rn.bf16.f32 %rs179, %f43;}

	// end inline asm
	// begin inline asm
	{ mul.bf16 %rs180,%rs178,%rs179; }

	// end inline asm
	// begin inline asm
	{ add.bf16 %rs183,%rs175,%rs180; }

	// end inline asm
	ld.global.f32 	%f44, [%rd14+20];
	// begin inline asm
	{  cvt.rn.bf16.f32 %rs186, %f44;}

	// end inline asm
	ld.global.f32 	%f45, [%rd16+20];
	// begin inline asm
	{  cvt.rn.bf16.f32 %rs187, %f45;}

	// end inline asm
	// begin inline asm
	{ mul.bf16 %rs188,%rs186,%rs187; }

	// end inline asm
	// begin inline asm
	{ add.bf16 %rs191,%rs183,%rs188; }

	// end inline asm
	ld.global.f32 	%f46, [%rd14+24];
	// begin inline asm
	{  cvt.rn.bf16.f32 %rs194, %f46;}

	// end inline asm
	ld.global.f32 	%f47, [%rd16+24];
	// begin inline asm
	{  cvt.rn.bf16.f32 %rs195, %f47;}

	// end inline asm
	// begin inline asm
	{ mul.bf16 %rs196,%rs194,%rs195; }

	// end inline asm
	// begin inline asm
	{ add.bf16 %rs199,%rs191,%rs196; }

	// end inline asm
	ld.global.f32 	%f48, [%rd14+28];
	// begin inline asm
	{  cvt.rn.bf16.f32 %rs202, %f48;}

	// end inline asm
	ld.global.f32 	%f49, [%rd16+28];
	// begin inline asm
	{  cvt.rn.bf16.f32 %rs203, %f49;}

	// end inline asm
	// begin inline asm
	{ mul.bf16 %rs204,%rs202,%rs203; }

	// end inline asm
	// begin inline asm
	{ add.bf16 %rs260,%rs199,%rs204; }

	// end inline asm
	add.s32 	%r52, %r52, 8;
$L__BB1_8:
	setp.eq.s32 	%p9, %r15, 0;
	@%p9 bra 	$L__BB1_14;
	and.b32  	%r18, %r30, 3;
	setp.lt.u32 	%p10, %r15, 4;
	@%p10 bra 	$L__BB1_11;
	add.s32 	%r45, %r52, %r3;
	mul.wide.s32 	%rd17, %r45, 4;
	add.s64 	%rd18, %rd2, %rd17;
	ld.global.f32 	%f50, [%rd18];
	// begin inline asm
	{  cvt.rn.bf16.f32 %rs211, %f50;}

	// end inline asm
	add.s32 	%r46, %r52, %r4;
	mul.wide.s32 	%rd19, %r46, 4;
	add.s64 	%rd20, %rd1, %rd19;
	ld.global.f32 	%f51, [%rd20];
	// begin inline asm
	{  cvt.rn.bf16.f32 %rs212, %f51;}

	// end inline asm
	// begin inline asm
	{ mul.bf16 %rs213,%rs211,%rs212; }

	// end inline asm
	// begin inline asm
	{ add.bf16 %rs216,%rs260,%rs213; }

	// end inline asm
	ld.global.f32 	%f52, [%rd18+4];
	// begin inline asm
	{  cvt.rn.bf16.f32 %rs219, %f52;}

	// end inline asm
	ld.global.f32 	%f53, [%rd20+4];
	// begin inline asm
	{  cvt.rn.bf16.f32 %rs220, %f53;}

	// end inline asm
	// begin inline asm
	{ mul.bf16 %rs221,%rs219,%rs220; }

	// end inline asm
	// begin inline asm
	{ add.bf16 %rs224,%rs216,%rs221; }

	// end inline asm
	ld.global.f32 	%f54, [%rd18+8];
	// begin inline asm
	{  cvt.rn.bf16.f32 %rs227, %f54;}

	// end inline asm
	ld.global.f32 	%f55, [%rd20+8];
	// begin inline asm
	{  cvt.rn.bf16.f32 %rs228, %f55;}

	// end inline asm
	// begin inline asm
	{ mul.bf16 %rs229,%rs227,%rs228; }

	// end inline asm
	// begin inline asm
	{ add.bf16 %rs232,%rs224,%rs229; }

	// end inline asm
	ld.global.f32 	%f56, [%rd18+12];
	// begin inline asm
	{  cvt.rn.bf16.f32 %rs235, %f56;}

	// end inline asm
	ld.global.f32 	%f57, [%rd20+12];
	// begin inline asm
	{  cvt.rn.bf16.f32 %rs236, %f57;}

	// end inline asm
	// begin inline asm
	{ mul.bf16 %rs237,%rs235,%rs236; }

	// end inline asm
	// begin inline asm
	{ add.bf16 %rs260,%rs232,%rs237; }

	// end inline asm
	add.s32 	%r52, %r52, 4;
$L__BB1_11:
	setp.eq.s32 	%p11, %r18, 0;
	@%p11 bra 	$L__BB1_14;
	add.s32 	%r56, %r52, %r4;
	add.s32 	%r55, %r52, %r3;
	neg.s32 	%r54, %r18;
$L__BB1_13:
	.pragma "nounroll";
	mul.wide.s32 	%rd21, %r56, 4;
	add.s64 	%rd22, %rd1, %rd21;
	mul.wide.s32 	%rd23, %r55, 4;
	add.s64 	%rd24, %rd2, %rd23;
	ld.global.f32 	%f58, [%rd24];
	// begin inline asm
	{  cvt.rn.bf16.f32 %rs243, %f58;}

	// end inline asm
	ld.global.f32 	%f59, [%rd22];
	// begin inline asm
	{  cvt.rn.bf16.f32 %rs244, %f59;}

	// end inline asm
	// begin inline asm
	{ mul.bf16 %rs245,%rs243,%rs244; }

	// end inline asm
	// begin inline asm
	{ add.bf16 %rs260,%rs260,%rs245; }

	// end inline asm
	add.s32 	%r56, %r56, 1;
	add.s32 	%r55, %r55, 1;
	add.s32 	%r54, %r54, 1;
	setp.ne.s32 	%p12, %r54, 0;
	@%p12 bra 	$L__BB1_13;
$L__BB1_14:
	// begin inline asm
	{ cvt.f32.bf16 %f60, %rs260;}

	// end inline asm
	cvta.to.global.u64 	%rd25, %rd5;
	mul.wide.u32 	%rd26, %r41, 4;
	add.s64 	%rd27, %rd25, %rd26;
	ld.global.f32 	%f61, [%rd27];
	add.f32 	%f62, %f60, %f61;
	mad.lo.s32 	%r47, %r34, %r1, %r41;
	cvta.to.global.u64 	%rd28, %rd6;
	mul.wide.s32 	%rd29, %r47, 4;
	add.s64 	%rd30, %rd28, %rd29;
	st.global.f32 	[%rd30], %f62;
$L__BB1_15:
	ret;

}


// ===== COMPILED SASS (sm_100) =====

	.target	sm_100

	.elftype	@"ET_EXEC"


//--------------------- .note.nv.tkinfo           --------------------------
	.section	.note.nv.tkinfo,"",@"SHT_NOTE"
	.sectionflags	@"SHF_NOTE_NV_TKINFO"
	.tkinfo
        /*0018*/ 	.word	0x00000002
        /*0030*/ 	.string	""
        /*0030*/ 	.string	"ptxas"
        /*0030*/ 	.string	"Cuda compilation tools, release 13.0, V13.0.88"
        /*0030*/ 	.string	"Build cuda_13.0.r13.0/compiler.36424714_0"
        /*0030*/ 	.string	"-arch sm_100 -m 64 "



//--------------------- .note.nv.cuinfo           --------------------------
	.section	.note.nv.cuinfo,"",@"SHT_NOTE"
	.sectionflags	@"SHF_NOTE_NV_CUINFO"
        /*0018*/ 	.short	0x0002
        /*001a*/ 	.short	0x0064
        /*001c*/ 	.short	0x0082
	.zero		2


//--------------------- .nv.info                  --------------------------
	.section	.nv.info,"",@"SHT_CUDA_INFO"
	.align	4


	//----- nvinfo : EIATTR_REGCOUNT
	.align		4
        /*0000*/ 	.byte	0x04, 0x2f
        /*0002*/ 	.short	(.L_1 - .L_0)
	.align		4
.L_0:
        /*0004*/ 	.word	index@(_Z15variance_kernelPKfPfiii)
        /*0008*/ 	.word	0x0000001d


	//----- nvinfo : EIATTR_FRAME_SIZE
	.align		4
.L_1:
        /*000c*/ 	.byte	0x04, 0x11
        /*000e*/ 	.short	(.L_3 - .L_2)
	.align		4
.L_2:
        /*0010*/ 	.word	index@($__internal_0_$__cuda_sm3x_div_rn_noftz_f32_slowpath)
        /*0014*/ 	.word	0x00000000


	//----- nvinfo : EIATTR_FRAME_SIZE
	.align		4
.L_3:
        /*0018*/ 	.byte	0x04, 0x11
        /*001a*/ 	.short	(.L_5 - .L_4)
	.align		4
.L_4:
        /*001c*/ 	.word	index@(_Z15variance_kernelPKfPfiii)
        /*0020*/ 	.word	0x00000000


	//----- nvinfo : EIATTR_REGCOUNT
	.align		4
.L_5:
        /*0024*/ 	.byte	0x04, 0x2f
        /*0026*/ 	.short	(.L_7 - .L_6)
	.align		4
.L_6:
        /*0028*/ 	.word	index@(_Z20bmm_bias_kernel_bf16PKfS0_S0_Pfiiii)
        /*002c*/ 	.word	0x0000001f


	//----- nvinfo : EIATTR_FRAME_SIZE
	.align		4
.L_7:
        /*0030*/ 	.byte	0x04, 0x11
        /*0032*/ 	.short	(.L_9 - .L_8)
	.align		4
.L_8:
        /*0034*/ 	.word	index@(_Z20bmm_bias_kernel_bf16PKfS0_S0_Pfiiii)
        /*0038*/ 	.word	0x00000000


	//----- nvinfo : EIATTR_MIN_STACK_SIZE
	.align		4
.L_9:
        /*003c*/ 	.byte	0x04, 0x12
        /*003e*/ 	.short	(.L_11 - .L_10)
	.align		4
.L_10:
        /*0040*/ 	.word	index@(_Z20bmm_bias_kernel_bf16PKfS0_S0_Pfiiii)
        /*0044*/ 	.word	0x00000000


	//----- nvinfo : EIATTR_MIN_STACK_SIZE
	.align		4
.L_11:
        /*0048*/ 	.byte	0x04, 0x12
        /*004a*/ 	.short	(.L_13 - .L_12)
	.align		4
.L_12:
        /*004c*/ 	.word	index@(_Z15variance_kernelPKfPfiii)
        /*0050*/ 	.word	0x00000000
.L_13:


//--------------------- .nv.compat                --------------------------
	.section	.nv.compat,"",@"SHT_CUDA_COMPAT_INFO"
	.align	4
        /*0000*/ 	.byte	0x02, 0x09, 0x00, 0x00, 0x02, 0x02, 0x01, 0x00, 0x02, 0x05, 0x05, 0x00, 0x03, 0x07, 0x01, 0x01
        /*0010*/ 	.byte	0x02, 0x03, 0x00, 0x00, 0x02, 0x06, 0x01, 0x00, 0x04, 0x0b, 0x08, 0x00, 0x01, 0x00, 0x00, 0x00
        /*0020*/ 	.byte	0x00, 0x00, 0x00, 0x00


//--------------------- .nv.info._Z20bmm_bias_kernel_bf16PKfS0_S0_Pfiiii --------------------------
	.section	.nv.info._Z20bmm_bias_kernel_bf16PKfS0_S0_Pfiiii,"",@"SHT_CUDA_INFO"
	.sectionflags	@""
	.align	4


	//----- nvinfo : EIATTR_CUDA_API_VERSION
	.align		4
        /*0000*/ 	.byte	0x04, 0x37
        /*0002*/ 	.short	(.L_15 - .L_14)
.L_14:
        /*0004*/ 	.word	0x00000082


	//----- nvinfo : EIATTR_KPARAM_INFO
	.align		4
.L_15:
        /*0008*/ 	.byte	0x04, 0x17
        /*000a*/ 	.short	(.L_17 - .L_16)
.L_16:
        /*000c*/ 	.word	0x00000000
        /*0010*/ 	.short	0x0007
        /*0012*/ 	.short	0x002c
        /*0014*/ 	.byte	0x00, 0xf0, 0x11, 0x00


	//----- nvinfo : EIATTR_KPARAM_INFO
	.align		4
.L_17:
        /*0018*/ 	.byte	0x04, 0x17
        /*001a*/ 	.short	(.L_19 - .L_18)
.L_18:
        /*001c*/ 	.word	0x00000000
        /*0020*/ 	.short	0x0006
        /*0022*/ 	.short	0x0028
        /*0024*/ 	.byte	0x00, 0xf0, 0x11, 0x00


	//----- nvinfo : EIATTR_KPARAM_INFO
	.align		4
.L_19:
        /*0028*/ 	.byte	0x04, 0x17
        /*002a*/ 	.short	(.L_21 - .L_20)
.L_20:
        /*002c*/ 	.word	0x00000000
        /*0030*/ 	.short	0x0005
        /*0032*/ 	.short	0x0024
        /*0034*/ 	.byte	0x00, 0xf0, 0x11, 0x00


	//----- nvinfo : EIATTR_KPARAM_INFO
	.align		4
.L_21:
        /*0038*/ 	.byte	0x04, 0x17
        /*003a*/ 	.short	(.L_23 - .L_22)
.L_22:
        /*003c*/ 	.word	0x00000000
        /*0040*/ 	.short	0x0004
        /*0042*/ 	.short	0x0020
        /*0044*/ 	.byte	0x00, 0xf0, 0x11, 0x00


	//----- nvinfo : EIATTR_KPARAM_INFO
	.align		4
.L_23:
        /*0048*/ 	.byte	0x04, 0x17
        /*004a*/ 	.short	(.L_25 - .L_24)
.L_24:
        /*004c*/ 	.word	0x00000000
        /*0050*/ 	.short	0x0003
        /*0052*/ 	.short	0x0018
        /*0054*/ 	.byte	0x00, 0xf5, 0x21, 0x00


	//----- nvinfo : EIATTR_KPARAM_INFO
	.align		4
.L_25:
        /*0058*/ 	.byte	0x04, 0x17
        /*005a*/ 	.short	(.L_27 - .L_26)
.L_26:
        /*005c*/ 	.word	0x00000000
        /*0060*/ 	.short	0x0002
        /*0062*/ 	.short	0x0010
        /*0064*/ 	.byte	0x00, 0xf5, 0x21, 0x00


	//----- nvinfo : EIATTR_KPARAM_INFO
	.align		4
.L_27:
        /*0068*/ 	.byte	0x04, 0x17
        /*006a*/ 	.short	(.L_29 - .L_28)
.L_28:
        /*006c*/ 	.word	0x00000000
        /*0070*/ 	.short	0x0001
        /*0072*/ 	.short	0x0008
        /*0074*/ 	.byte	0x00, 0xf5, 0x21, 0x00


	//----- nvinfo : EIATTR_KPARAM_INFO
	.align		4
.L_29:
        /*0078*/ 	.byte	0x04, 0x17
        /*007a*/ 	.short	(.L_31 - .L_30)
.L_30:
        /*007c*/ 	.word	0x00000000
        /*0080*/ 	.short	0x0000
        /*0082*/ 	.short	0x0000
        /*0084*/ 	.byte	0x00, 0xf5, 0x21, 0x00


	//----- nvinfo : EIATTR_SPARSE_MMA_MASK
	.align		4
.L_31:
        /*0088*/ 	.byte	0x03, 0x50
        /*008a*/ 	.short	0x0000


	//----- nvinfo : EIATTR_MAXREG_COUNT
	.align		4
        /*008c*/ 	.byte	0x03, 0x1b
        /*008e*/ 	.short	0x00ff


	//----- nvinfo : EIATTR_MERCURY_ISA_VERSION
	.align		4
        /*0090*/ 	.byte	0x03, 0x5f
        /*0092*/ 	.short	0x0101


	//----- nvinfo : EIATTR_VRC_CTA_INIT_COUNT
	.align		4
        /*0094*/ 	.byte	0x02, 0x4a
	.zero		1
	.zero		1


	//----- nvinfo : EIATTR_EXIT_INSTR_OFFSETS
	.align		4
        /*0098*/ 	.byte	0x04, 0x1c
        /*009a*/ 	.short	(.L_33 - .L_32)


	//   ....[0]....
.L_32:
        /*009c*/ 	.word	0x000000d0


	//   ....[1]....
        /*00a0*/ 	.word	0x00000d50


	//----- nvinfo : EIATTR_CBANK_PARAM_SIZE
	.align		4
.L_33:
        /*00a4*/ 	.byte	0x03, 0x19
        /*00a6*/ 	.short	0x0030


	//----- nvinfo : EIATTR_PARAM_CBANK
	.align		4
        /*00a8*/ 	.byte	0x04, 0x0a
        /*00aa*/ 	.short	(.L_35 - .L_34)
	.align		4
.L_34:
        /*00ac*/ 	.word	index@(.nv.constant0._Z20bmm_bias_kernel_bf16PKfS0_S0_Pfiiii)
        /*00b0*/ 	.short	0x0380
        /*00b2*/ 	.short	0x0030


	//----- nvinfo : EIATTR_SW_WAR
	.align		4
.L_35:
        /*00b4*/ 	.byte	0x04, 0x36
        /*00b6*/ 	.short	(.L_37 - .L_36)
.L_36:
        /*00b8*/ 	.word	0x00000008
.L_37:


//--------------------- .nv.info._Z15variance_kernelPKfPfiii --------------------------
	.section	.nv.info._Z15variance_kernelPKfPfiii,"",@"SHT_CUDA_INFO"
	.sectionflags	@""
	.align	4


	//----- nvinfo : EIATTR_CUDA_API_VERSION
	.align		4
        /*0000*/ 	.byte	0x04, 0x37
        /*0002*/ 	.short	(.L_39 - .L_38)
.L_38:
        /*0004*/ 	.word	0x00000082


	//----- nvinfo : EIATTR_KPARAM_INFO
	.align		4
.L_39:
        /*0008*/ 	.byte	0x04, 0x17
        /*000a*/ 	.short	(.L_41 - .L_40)
.L_40:
        /*000c*/ 	.word	0x00000000
        /*0010*/ 	.short	0x0004
        /*0012*/ 	.short	0x0018
        /*0014*/ 	.byte	0x00, 0xf0, 0x11, 0x00


	//----- nvinfo : EIATTR_KPARAM_INFO
	.align		4
.L_41:
        /*0018*/ 	.byte	0x04, 0x17
        /*001a*/ 	.short	(.L_43 - .L_42)
.L_42:
        /*001c*/ 	.word	0x00000000
        /*0020*/ 	.short	0x0003
        /*0022*/ 	.short	0x0014
        /*0024*/ 	.byte	0x00, 0xf0, 0x11, 0x00


	//----- nvinfo : EIATTR_KPARAM_INFO
	.align		4
.L_43:
        /*0028*/ 	.byte	0x04, 0x17
        /*002a*/ 	.short	(.L_45 - .L_44)
.L_44:
        /*002c*/ 	.word	0x00000000
        /*0030*/ 	.short	0x0002
        /*0032*/ 	.short	0x0010
        /*0034*/ 	.byte	0x00, 0xf0, 0x11, 0x00


	//----- nvinfo : EIATTR_KPARAM_INFO
	.align		4
.L_45:
        /*0038*/ 	.byte	0x04, 0x17
        /*003a*/ 	.short	(.L_47 - .L_46)
.L_46:
        /*003c*/ 	.word	0x00000000
        /*0040*/ 	.short	0x0001
        /*0042*/ 	.short	0x0008
        /*0044*/ 	.byte	0x00, 0xf5, 0x21, 0x00


	//----- nvinfo : EIATTR_KPARAM_INFO
	.align		4
.L_47:
        /*0048*/ 	.byte	0x04, 0x17
        /*004a*/ 	.short	(.L_49 - .L_48)
.L_48:
        /*004c*/ 	.word	0x00000000
        /*0050*/ 	.short	0x0000
        /*0052*/ 	.short	0x0000
        /*0054*/ 	.byte	0x00, 0xf5, 0x21, 0x00


	//----- nvinfo : EIATTR_SPARSE_MMA_MASK
	.align		4
.L_49:
        /*0058*/ 	.byte	0x03, 0x50
        /*005a*/ 	.short	0x0000


	//----- nvinfo : EIATTR_MAXREG_COUNT
	.align		4
        /*005c*/ 	.byte	0x03, 0x1b
        /*005e*/ 	.short	0x00ff


	//----- nvinfo : EIATTR_MERCURY_ISA_VERSION
	.align		4
        /*0060*/ 	.byte	0x03, 0x5f
        /*0062*/ 	.short	0x0101


	//----- nvinfo : EIATTR_VRC_CTA_INIT_COUNT
	.align		4
        /*0064*/ 	.byte	0x02, 0x4a
	.zero		1
	.zero		1


	//----- nvinfo : EIATTR_EXIT_INSTR_OFFSETS
	.align		4
        /*0068*/ 	.byte	0x04, 0x1c
        /*006a*/ 	.short	(.L_51 - .L_50)


	//   ....[0]....
.L_50:
        /*006c*/ 	.word	0x00000070


	//   ....[1]....
        /*0070*/ 	.word	0x00000b90


	//----- nvinfo : EIATTR_CRS_STACK_SIZE
	.align		4
.L_51:
        /*0074*/ 	.byte	0x04, 0x1e
        /*0076*/ 	.short	(.L_53 - .L_52)
.L_52:
        /*0078*/ 	.word	0x00000000


	//----- nvinfo : EIATTR_CBANK_PARAM_SIZE
	.align		4
.L_53:
        /*007c*/ 	.byte	0x03, 0x19
        /*007e*/ 	.short	0x001c


	//----- nvinfo : EIATTR_PARAM_CBANK
	.align		4
        /*0080*/ 	.byte	0x04, 0x0a
        /*0082*/ 	.short	(.L_55 - .L_54)
	.align		4
.L_54:
        /*0084*/ 	.word	index@(.nv.constant0._Z15variance_kernelPKfPfiii)
        /*0088*/ 	.short	0x0380
        /*008a*/ 	.short	0x001c


	//----- nvinfo : EIATTR_SW_WAR
	.align		4
.L_55:
        /*008c*/ 	.byte	0x04, 0x36
        /*008e*/ 	.short	(.L_57 - .L_56)
.L_56:
        /*0090*/ 	.word	0x00000008
.L_57:


//--------------------- .nv.callgraph             --------------------------
	.section	.nv.callgraph,"",@"SHT_CUDA_CALLGRAPH"
	.align	4
	.sectionentsize	8
	.align		4
        /*0000*/ 	.word	0x00000000
	.align		4
        /*0004*/ 	.word	0xffffffff
	.align		4
        /*0008*/ 	.word	0x00000000
	.align		4
        /*000c*/ 	.word	0xfffffffe
	.align		4
        /*0010*/ 	.word	0x00000000
	.align		4
        /*0014*/ 	.word	0xfffffffd
	.align		4
        /*0018*/ 	.word	0x00000000
	.align		4
        /*001c*/ 	.word	0xfffffffc


//--------------------- .text._Z20bmm_bias_kernel_bf16PKfS0_S0_Pfiiii --------------------------
	.section	.text._Z20bmm_bias_kernel_bf16PKfS0_S0_Pfiiii,"ax",@progbits
	.align	128
        .global         _Z20bmm_bias_kernel_bf16PKfS0_S0_Pfiiii
        .type           _Z20bmm_bias_kernel_bf16PKfS0_S0_Pfiiii,@function
        .size           _Z20bmm_bias_kernel_bf16PKfS0_S0_Pfiiii,(.L_x_30 - _Z20bmm_bias_kernel_bf16PKfS0_S0_Pfiiii)
        .other          _Z20bmm_bias_kernel_bf16PKfS0_S0_Pfiiii,@"STO_CUDA_ENTRY STV_DEFAULT"
_Z20bmm_bias_kernel_bf16PKfS0_S0_Pfiiii:
.text._Z20bmm_bias_kernel_bf16PKfS0_S0_Pfiiii:
[----:B------:R-:W-:Y:S01]  /*0000*/  LDC R1, c[0x0][0x37c] ;  /* 0x0000df00ff017b82 */ /* 0x000fe20000000800 */
[----:B------:R-:W0:Y:S07]  /*0010*/  S2R R3, SR_TID.Y ;  /* 0x0000000000037919 */ /* 0x000e2e0000002200 */
[----:B------:R-:W1:Y:S01]  /*0020*/  LDC R7, c[0x0][0x360] ;  /* 0x0000d800ff077b82 */ /* 0x000e620000000800 */
[----:B------:R-:W2:Y:S01]  /*0030*/  LDCU UR18, c[0x0][0x3a8] ;  /* 0x00007500ff1277ac */ /* 0x000ea20008000800 */
[----:B------:R-:W1:Y:S01]  /*0040*/  S2R R2, SR_TID.X ;  /* 0x0000000000027919 */ /* 0x000e620000002100 */
[----:B------:R-:W3:Y:S05]  /*0050*/  LDCU UR6, c[0x0][0x3a0] ;  /* 0x00007400ff0677ac */ /* 0x000eea0008000800 */
[----:B------:R-:W0:Y:S08]  /*0060*/  S2UR UR5, SR_CTAID.Y ;  /* 0x00000000000579c3 */ /* 0x000e300000002600 */
[----:B------:R-:W0:Y:S08]  /*0070*/  LDC R0, c[0x0][0x364] ;  /* 0x0000d900ff007b82 */ /* 0x000e300000000800 */
[----:B------:R-:W1:Y:S01]  /*0080*/  S2UR UR4, SR_CTAID.X ;  /* 0x00000000000479c3 */ /* 0x000e620000002500 */
[----:B0-----:R-:W-:-:S05]  /*0090*/  IMAD R0, R0, UR5, R3 ;  /* 0x0000000500007c24 */ /* 0x001fca000f8e0203 */
[----:B--2---:R-:W-:Y:S01]  /*00a0*/  ISETP.GE.AND P0, PT, R0, UR18, PT ;  /* 0x0000001200007c0c */ /* 0x004fe2000bf06270 */
[----:B-1----:R-:W-:-:S05]  /*00b0*/  IMAD R7, R7, UR4, R2 ;  /* 0x0000000407077c24 */ /* 0x002fca000f8e0202 */
[----:B---3--:R-:W-:-:S13]  /*00c0*/  ISETP.GE.OR P0, PT, R7, UR6, P0 ;  /* 0x0000000607007c0c */ /* 0x008fda0008706670 */
[----:B------:R-:W-:Y:S05]  /*00d0*/  @P0 EXIT ;  /* 0x000000000000094d */ /* 0x000fea0003800000 */
[----:B------:R-:W0:Y:S01]  /*00e0*/  LDCU UR9, c[0x0][0x3a4] ;  /* 0x00007480ff0977ac */ /* 0x000e220008000800 */
[----:B------:R-:W-:Y:S01]  /*00f0*/  PRMT R15, RZ, 0x7610, R15 ;  /* 0x00007610ff0f7816 */ /* 0x000fe2000000000f */
[----:B------:R-:W1:Y:S01]  /*0100*/  LDCU.64 UR16, c[0x0][0x358] ;  /* 0x00006b00ff1077ac */ /* 0x000e620008000a00 */
[----:B0-----:R-:W-:-:S09]  /*0110*/  UISETP.GE.AND UP0, UPT, UR9, 0x1, UPT ;  /* 0x000000010900788c */ /* 0x001fd2000bf06270 */
[----:B-1----:R-:W-:Y:S05]  /*0120*/  BRA.U !UP0, `(.L_x_0) ;  /* 0x0000000908e47547 */ /* 0x002fea000b800000 */
[----:B------:R-:W0:Y:S01]  /*0130*/  LDCU UR5, c[0x0][0x3ac] ;  /* 0x00007580ff0577ac */ /* 0x000e220008000800 */
[----:B------:R-:W-:Y:S01]  /*0140*/  IMAD R6, R7, UR9, RZ ;  /* 0x0000000907067c24 */ /* 0x000fe2000f8e02ff */
[----:B------:R-:W-:Y:S02]  /*0150*/  UISETP.GE.U32.AND UP1, UPT, UR9, 0x10, UPT ;  /* 0x000000100900788c */ /* 0x000fe4000bf26070 */
[----:B------:R-:W-:Y:S01]  /*0160*/  ULOP3.LUT UR10, UR9, 0xf, URZ, 0xc0, !UPT ;  /* 0x0000000f090a7892 */ /* 0x000fe2000f8ec0ff */
[----:B------:R-:W-:-:S03]  /*0170*/  UMOV UR4, URZ ;  /* 0x000000ff00047c82 */ /* 0x000fc60008000000 */
[----:B------:R-:W-:Y:S01]  /*0180*/  UISETP.NE.AND UP0, UPT, UR10, URZ, UPT ;  /* 0x000000ff0a00728c */ /* 0x000fe2000bf05270 */
[----:B0-----:R-:W-:Y:S02]  /*0190*/  IMAD R8, R0, UR5, RZ ;  /* 0x0000000500087c24 */ /* 0x001fe4000f8e02ff */
[----:B------:R-:W-:Y:S08]  /*01a0*/  BRA.U !UP1, `(.L_x_1) ;  /* 0x0000000509547547 */ /* 0x000ff0000b800000 */
[----:B------:R-:W0:Y:S01]  /*01b0*/  LDCU.128 UR12, c[0x0][0x380] ;  /* 0x00007000ff0c77ac */ /* 0x000e220008000c00 */
[----:B------:R-:W-:Y:S02]  /*01c0*/  MOV R9, R8 ;  /* 0x0000000800097202 */ /* 0x000fe40000000f00 */
[----:B------:R-:W-:Y:S01]  /*01d0*/  MOV R10, R6 ;  /* 0x00000006000a7202 */ /* 0x000fe20000000f00 */
[----:B------:R-:W-:-:S04]  /*01e0*/  ULOP3.LUT UR4, UR9, 0x7ffffff0, URZ, 0xc0, !UPT ;  /* 0x7ffffff009047892 */ /* 0x000fc8000f8ec0ff */
[----:B------:R-:W-:Y:S02]  /*01f0*/  UIADD3 UR11, UPT, UPT, -UR4, URZ, URZ ;  /* 0x000000ff040b7290 */ /* 0x000fe4000fffe1ff */
[----:B0-----:R-:W-:Y:S02]  /*0200*/  UIADD3 UR7, UP1, UPT, UR12, 0x20, URZ ;  /* 0x000000200c077890 */ /* 0x001fe4000ff3e0ff */
[----:B------:R-:W-:Y:S02]  /*0210*/  UIADD3 UR5, UP2, UPT, UR14, 0x20, URZ ;  /* 0x000000200e057890 */ /* 0x000fe4000ff5e0ff */
[----:B------:R-:W-:Y:S02]  /*0220*/  UIADD3.X UR8, UPT, UPT, URZ, UR13, URZ, UP1, !UPT ;  /* 0x0000000dff087290 */ /* 0x000fe40008ffe4ff */
[----:B------:R-:W-:-:S12]  /*0230*/  UIADD3.X UR6, UPT, UPT, URZ, UR15, URZ, UP2, !UPT ;  /* 0x0000000fff067290 */ /* 0x000fd800097fe4ff */
.L_x_2:
[----:B------:R-:W-:Y:S01]  /*0240*/  MOV R2, UR7 ;  /* 0x0000000700027c02 */ /* 0x000fe20008000f00 */
[----:B------:R-:W-:Y:S01]  /*0250*/  IMAD.U32 R3, RZ, RZ, UR8 ;  /* 0x00000008ff037e24 */ /* 0x000fe2000f8e00ff */
[----:B------:R-:W-:Y:S02]  /*0260*/  MOV R4, UR5 ;  /* 0x0000000500047c02 */ /* 0x000fe40008000f00 */
[----:B------:R-:W-:Y:S01]  /*0270*/  MOV R5, UR6 ;  /* 0x0000000600057c02 */ /* 0x000fe20008000f00 */
[----:B------:R-:W-:-:S04]  /*0280*/  IMAD.WIDE R2, R10, 0x4, R2 ;  /* 0x000000040a027825 */ /* 0x000fc800078e0202 */
[----:B------:R-:W-:Y:S01]  /*0290*/  IMAD.WIDE R4, R9, 0x4, R4 ;  /* 0x0000000409047825 */ /* 0x000fe200078e0204 */
[----:B------:R-:W2:Y:S04]  /*02a0*/  LDG.E R13, desc[UR16][R2.64+-0x20] ;  /* 0xffffe010020d7981 */ /* 0x000ea8000c1e1900 */
[----:B------:R-:W2:Y:S04]  /*02b0*/  LDG.E R24, desc[UR16][R4.64+-0x20] ;  /* 0xffffe01004187981 */ /* 0x000ea8000c1e1900 */
[----:B------:R-:W3:Y:S04]  /*02c0*/  LDG.E R25, desc[UR16][R2.64+-0x1c] ;  /* 0xffffe41002197981 */ /* 0x000ee8000c1e1900 */
[----:B------:R-:W3:Y:S04]  /*02d0*/  LDG.E R26, desc[UR16][R4.64+-0x1c] ;  /* 0xffffe410041a7981 */ /* 0x000ee8000c1e1900 */
[----:B------:R-:W4:Y:S04]  /*02e0*/  LDG.E R16, desc[UR16][R2.64+-0x18] ;  /* 0xffffe81002107981 */ /* 0x000f28000c1e1900 */
[----:B------:R-:W4:Y:S04]  /*02f0*/  LDG.E R23, desc[UR16][R4.64+-0x18] ;  /* 0xffffe81004177981 */ /* 0x000f28000c1e1900 */
[----:B------:R-:W5:Y:S04]  /*0300*/  LDG.E R17, desc[UR16][R2.64+-0x14] ;  /* 0xffffec1002117981 */ /* 0x000f68000c1e1900 */
        /* <DEDUP_REMOVED lines=8> */
[----:B------:R-:W5:Y:S01]  /*0390*/  LDG.E R27, desc[UR16][R4.64+0x1c] ;  /* 0x00001c10041b7981 */ /* 0x000f62000c1e1900 */
[----:B--2---:R-:W-:-:S03]  /*03a0*/  F2FP.BF16.F32.PACK_AB R24, R24, R13 ;  /* 0x0000000d1818723e */ /* 0x004fc600000010ff */
[----:B------:R-:W2:Y:S02]  /*03b0*/  LDG.E R13, desc[UR16][R2.64+-0x4] ;  /* 0xfffffc10020d7981 */ /* 0x000ea4000c1e1900 */
[----:B------:R-:W-:Y:S02]  /*03c0*/  HFMA2.BF16_V2 R24, R24.H0_H0, R24.H1_H1, R15.H0_H0 ;  /* 0x3000001818187231 */ /* 0x000fe4000024080f */
[----:B------:R-:W2:Y:S01]  /*03d0*/  LDG.E R15, desc[UR16][R4.64] ;  /* 0x00000010040f7981 */ /* 0x000ea2000c1e1900 */
[----:B---3--:R-:W-:-:S03]  /*03e0*/  F2FP.BF16.F32.PACK_AB R25, R26, R25 ;  /* 0x000000191a19723e */ /* 0x008fc600000010ff */
[----:B------:R-:W3:Y:S02]  /*03f0*/  LDG.E R26, desc[UR16][R2.64+0x1c] ;  /* 0x00001c10021a7981 */ /* 0x000ee4000c1e1900 */
[----:B------:R-:W-:Y:S01]  /*0400*/  HFMA2.BF16_V2 R24, R25.H0_H0, R25.H1_H1, R24.H0_H0 ;  /* 0x3000001919187231 */ /* 0x000fe20000240818 */
[----:B----4-:R-:W-:Y:S02]  /*0410*/  F2FP.BF16.F32.PACK_AB R23, R23, R16 ;  /* 0x000000101717723e */ /* 0x010fe400000010ff */
[----:B------:R-:W4:Y:S03]  /*0420*/  LDG.E R16, desc[UR16][R2.64] ;  /* 0x0000001002107981 */ /* 0x000f26000c1e1900 */
[----:B------:R-:W-:Y:S01]  /*0430*/  HFMA2.BF16_V2 R23, R23.H0_H0, R23.H1_H1, R24.H0_H0 ;  /* 0x3000001717177231 */ /* 0x000fe20000240818 */
[----:B-----5:R-:W-:Y:S02]  /*0440*/  F2FP.BF16.F32.PACK_AB R25, R18, R17 ;  /* 0x000000111219723e */ /* 0x020fe400000010ff */
[----:B------:R-:W5:Y:S04]  /*0450*/  LDG.E R17, desc[UR16][R2.64+0x4] ;  /* 0x0000041002117981 */ /* 0x000f68000c1e1900 */
[----:B------:R-:W5:Y:S01]  /*0460*/  LDG.E R18, desc[UR16][R4.64+0x4] ;  /* 0x0000041004127981 */ /* 0x000f62000c1e1900 */
[----:B------:R-:W-:Y:S01]  /*0470*/  HFMA2.BF16_V2 R23, R25.H0_H0, R25.H1_H1, R23.H0_H0 ;  /* 0x3000001919177231 */ /* 0x000fe20000240817 */
[----:B------:R-:W-:-:S02]  /*0480*/  F2FP.BF16.F32.PACK_AB R24, R20, R19 ;  /* 0x000000131418723e */ /* 0x000fc400000010ff */
[----:B------:R-:W3:Y:S04]  /*0490*/  LDG.E R20, desc[UR16][R2.64+0x8] ;  /* 0x0000081002147981 */ /* 0x000ee8000c1e1900 */
[----:B------:R-:W3:Y:S01]  /*04a0*/  LDG.E R19, desc[UR16][R4.64+0x8] ;  /* 0x0000081004137981 */ /* 0x000ee2000c1e1900 */
[----:B------:R-:W-:Y:S01]  /*04b0*/  HFMA2.BF16_V2 R23, R24.H0_H0, R24.H1_H1, R23.H0_H0 ;  /* 0x3000001818177231 */ /* 0x000fe20000240817 */
[----:B------:R-:W-:Y:S02]  /*04c0*/  F2FP.BF16.F32.PACK_AB R25, R22, R21 ;  /* 0x000000151619723e */ /* 0x000fe400000010ff */
[----:B------:R-:W3:Y:S04]  /*04d0*/  LDG.E R22, desc[UR16][R2.64+0xc] ;  /* 0x00000c1002167981 */ /* 0x000ee8000c1e1900 */
[----:B------:R-:W3:Y:S01]  /*04e0*/  LDG.E R21, desc[UR16][R4.64+0xc] ;  /* 0x00000c1004157981 */ /* 0x000ee2000c1e1900 */
[----:B------:R-:W-:Y:S01]  /*04f0*/  HFMA2.BF16_V2 R25, R25.H0_H0, R25.H1_H1, R23.H0_H0 ;  /* 0x3000001919197231 */ /* 0x000fe20000240817 */
[----:B------:R-:W-:-:S02]  /*0500*/  F2FP.BF16.F32.PACK_AB R24, R12, R11 ;  /* 0x0000000b0c18723e */ /* 0x000fc400000010ff */
[----:B------:R-:W3:Y:S04]  /*0510*/  LDG.E R11, desc[UR16][R2.64+0x10] ;  /* 0x00001010020b7981 */ /* 0x000ee8000c1e1900 */
[----:B------:R-:W3:Y:S01]  /*0520*/  LDG.E R12, desc[UR16][R4.64+0x10] ;  /* 0x00001010040c7981 */ /* 0x000ee2000c1e1900 */
[----:B------:R-:W-:-:S03]  /*0530*/  HFMA2.BF16_V2 R25, R24.H0_H0, R24.H1_H1, R25.H0_H0 ;  /* 0x3000001818197231 */ /* 0x000fc60000240819 */
[----:B------:R-:W3:Y:S04]  /*0540*/  LDG.E R24, desc[UR16][R2.64+0x14] ;  /* 0x0000141002187981 */ /* 0x000ee8000c1e1900 */
[----:B------:R-:W3:Y:S01]  /*0550*/  LDG.E R23, desc[UR16][R4.64+0x14] ;  /* 0x0000141004177981 */ /* 0x000ee2000c1e1900 */
[----:B--2---:R-:W-:-:S03]  /*0560*/  F2FP.BF16.F32.PACK_AB R28, R14, R13 ;  /* 0x0000000d0e1c723e */ /* 0x004fc600000010ff */
[----:B------:R-:W2:Y:S04]  /*0570*/  LDG.E R14, desc[UR16][R2.64+0x18] ;  /* 0x00001810020e7981 */ /* 0x000ea8000c1e1900 */
[----:B------:R-:W2:Y:S01]  /*0580*/  LDG.E R13, desc[UR16][R4.64+0x18] ;  /* 0x00001810040d7981 */ /* 0x000ea2000c1e1900 */
[----:B------:R-:W-:Y:S01]  /*0590*/  HFMA2.BF16_V2 R25, R28.H0_H0, R28.H1_H1, R25.H0_H0 ;  /* 0x3000001c1c197231 */ /* 0x000fe20000240819 */
[----:B----4-:R-:W-:-:S05]  /*05a0*/  F2FP.BF16.F32.PACK_AB R15, R15, R16 ;  /* 0x000000100f0f723e */ /* 0x010fca00000010ff */
[----:B------:R-:W-:Y:S01]  /*05b0*/  HFMA2.BF16_V2 R15, R15.H0_H0, R15.H1_H1, R25.H0_H0 ;  /* 0x3000000f0f0f7231 */ /* 0x000fe20000240819 */
[----:B-----5:R-:W-:-:S05]  /*05c0*/  F2FP.BF16.F32.PACK_AB R17, R18, R17 ;  /* 0x000000111211723e */ /* 0x020fca00000010ff */
[----:B------:R-:W-:Y:S01]  /*05d0*/  HFMA2.BF16_V2 R15, R17.H0_H0, R17.H1_H1, R15.H0_H0 ;  /* 0x30000011110f7231 */ /* 0x000fe2000024080f */
[----:B---3--:R-:W-:-:S05]  /*05e0*/  F2FP.BF16.F32.PACK_AB R19, R19, R20 ;  /* 0x000000141313723e */ /* 0x008fca00000010ff */
[----:B------:R-:W-:Y:S01]  /*05f0*/  HFMA2.BF16_V2 R15, R19.H0_H0, R19.H1_H1, R15.H0_H0 ;  /* 0x30000013130f7231 */ /* 0x000fe2000024080f */
[----:B------:R-:W-:-:S05]  /*0600*/  F2FP.BF16.F32.PACK_AB R21, R21, R22 ;  /* 0x000000161515723e */ /* 0x000fca00000010ff */
[----:B------:R-:W-:Y:S01]  /*0610*/  HFMA2.BF16_V2 R15, R21.H0_H0, R21.H1_H1, R15.H0_H0 ;  /* 0x30000015150f7231 */ /* 0x000fe2000024080f */
[----:B------:R-:W-:Y:S01]  /*0620*/  F2FP.BF16.F32.PACK_AB R11, R12, R11 ;  /* 0x0000000b0c0b723e */ /* 0x000fe200000010ff */
[----:B------:R-:W-:-:S04]  /*0630*/  UIADD3 UR11, UPT, UPT, UR11, 0x10, URZ ;  /* 0x000000100b0b7890 */ /* 0x000fc8000fffe0ff */
[----:B------:R-:W-:Y:S01]  /*0640*/  HFMA2.BF16_V2 R11, R11.H0_H0, R11.H1_H1, R15.H0_H0 ;  /* 0x3000000b0b0b7231 */ /* 0x000fe2000024080f */
[----:B------:R-:W-:Y:S01]  /*0650*/  F2FP.BF16.F32.PACK_AB R23, R23, R24 ;  /* 0x000000181717723e */ /* 0x000fe200000010ff */
[----:B------:R-:W-:Y:S01]  /*0660*/  UISETP.NE.AND UP1, UPT, UR11, URZ, UPT ;  /* 0x000000ff0b00728c */ /* 0x000fe2000bf25270 */
[----:B------:R-:W-:-:S03]  /*0670*/  F2FP.BF16.F32.PACK_AB R26, R27, R26 ;  /* 0x0000001a1b1a723e */ /* 0x000fc600000010ff */
[----:B------:R-:W-:Y:S02]  /*0680*/  HFMA2.BF16_V2 R11, R23.H0_H0, R23.H1_H1, R11.H0_H0 ;  /* 0x30000017170b7231 */ /* 0x000fe4000024080b */
[----:B------:R-:W-:Y:S01]  /*0690*/  VIADD R10, R10, 0x10 ;  /* 0x000000100a0a7836 */ /* 0x000fe20000000000 */
[----:B------:R-:W-:Y:S02]  /*06a0*/  IADD3 R9, PT, PT, R9, 0x10, RZ ;  /* 0x0000001009097810 */ /* 0x000fe40007ffe0ff */
[----:B--2---:R-:W-:-:S05]  /*06b0*/  F2FP.BF16.F32.PACK_AB R13, R13, R14 ;  /* 0x0000000e0d0d723e */ /* 0x004fca00000010ff */
[----:B------:R-:W-:-:S04]  /*06c0*/  HFMA2.BF16_V2 R11, R13.H0_H0, R13.H1_H1, R11.H0_H0 ;  /* 0x3000000d0d0b7231 */ /* 0x000fc8000024080b */
[----:B------:R-:W-:-:S05]  /*06d0*/  HFMA2.BF16_V2 R11, R26.H0_H0, R26.H1_H1, R11.H0_H0 ;  /* 0x3000001a1a0b7231 */ /* 0x000fca000024080b */
[----:B------:R-:W-:Y:S01]  /*06e0*/  PRMT R15, R11, 0x7610, R15 ;  /* 0x000076100b0f7816 */ /* 0x000fe2000000000f */
[----:B------:R-:W-:Y:S06]  /*06f0*/  BRA.U UP1, `(.L_x_2) ;  /* 0xfffffff901d07547 */ /* 0x000fec000b83ffff */
.L_x_1:
[----:B------:R-:W-:Y:S05]  /*0700*/  BRA.U !UP0, `(.L_x_0) ;  /* 0x00000005086c7547 */ /* 0x000fea000b800000 */
[----:B------:R-:W-:Y:S02]  /*0710*/  UISETP.GE.U32.AND UP0, UPT, UR10, 0x8, UPT ;  /* 0x000000080a00788c */ /* 0x000fe4000bf06070 */
[----:B------:R-:W-:-:S04]  /*0720*/  ULOP3.LUT UR6, UR9, 0x7, URZ, 0xc0, !UPT ;  /* 0x0000000709067892 */ /* 0x000fc8000f8ec0ff */
[----:B------:R-:W-:-:S03]  /*0730*/  UISETP.NE.AND UP1, UPT, UR6, URZ, UPT ;  /* 0x000000ff0600728c */ /* 0x000fc6000bf25270 */
[----:B------:R-:W-:Y:S08]  /*0740*/  BRA.U !UP0, `(.L_x_3) ;  /* 0x0000000108a07547 */ /* 0x000ff0000b800000 */
[----:B------:R-:W0:Y:S01]  /*0750*/  LDC.64 R4, c[0x0][0x380] ;  /* 0x0000e000ff047b82 */ /* 0x000e220000000a00 */
[----:B------:R-:W-:Y:S01]  /*0760*/  IADD3 R9, PT, PT, R6, UR4, RZ ;  /* 0x0000000406097c10 */ /* 0x000fe2000fffe0ff */
[----:B------:R-:W-:-:S06]  /*0770*/  VIADD R11, R8, UR4 ;  /* 0x00000004080b7c36 */ /* 0x000fcc0008000000 */
[----:B------:R-:W1:Y:S01]  /*0780*/  LDC.64 R2, c[0x0][0x388] ;  /* 0x0000e200ff027b82 */ /* 0x000e620000000a00 */
[----:B0-----:R-:W-:-:S05]  /*0790*/  IMAD.WIDE R4, R9, 0x4, R4 ;  /* 0x0000000409047825 */ /* 0x001fca00078e0204 */
[----:B------:R-:W2:Y:S01]  /*07a0*/  LDG.E R20, desc[UR16][R4.64] ;  /* 0x0000001004147981 */ /* 0x000ea2000c1e1900 */
[----:B-1----:R-:W-:-:S03]  /*07b0*/  IMAD.WIDE R2, R11, 0x4, R2 ;  /* 0x000000040b027825 */ /* 0x002fc600078e0202 */
[----:B------:R-:W3:Y:S04]  /*07c0*/  LDG.E R22, desc[UR16][R4.64+0x4] ;  /* 0x0000041004167981 */ /* 0x000ee8000c1e1900 */
[----:B------:R-:W2:Y:S04]  /*07d0*/  LDG.E R21, desc[UR16][R2.64] ;  /* 0x0000001002157981 */ /* 0x000ea8000c1e1900 */
        /* <DEDUP_REMOVED lines=11> */
[----:B------:R0:W5:Y:S04]  /*0890*/  LDG.E R18, desc[UR16][R4.64+0x1c] ;  /* 0x00001c1004127981 */ /* 0x000168000c1e1900 */
[----:B------:R-:W5:Y:S01]  /*08a0*/  LDG.E R19, desc[UR16][R2.64+0x1c] ;  /* 0x00001c1002137981 */ /* 0x000f62000c1e1900 */
[----:B------:R-:W-:Y:S01]  /*08b0*/  UIADD3 UR4, UPT, UPT, UR4, 0x8, URZ ;  /* 0x0000000804047890 */ /* 0x000fe2000fffe0ff */
[----:B--2---:R-:W-:-:S02]  /*08c0*/  F2FP.BF16.F32.PACK_AB R20, R21, R20 ;  /* 0x000000141514723e */ /* 0x004fc400000010ff */
[----:B---3--:R-:W-:-:S03]  /*08d0*/  F2FP.BF16.F32.PACK_AB R22, R23, R22 ;  /* 0x000000161716723e */ /* 0x008fc600000010ff */
[----:B------:R-:W-:-:S04]  /*08e0*/  HFMA2.BF16_V2 R20, R20.H0_H0, R20.H1_H1, R15.H0_H0 ;  /* 0x3000001414147231 */ /* 0x000fc8000024080f */
[----:B------:R-:W-:Y:S01]  /*08f0*/  HFMA2.BF16_V2 R20, R22.H0_H0, R22.H1_H1, R20.H0_H0 ;  /* 0x3000001616147231 */ /* 0x000fe20000240814 */
[----:B----4-:R-:W-:-:S05]  /*0900*/  F2FP.BF16.F32.PACK_AB R24, R25, R24 ;  /* 0x000000181918723e */ /* 0x010fca00000010ff */
[----:B------:R-:W-:Y:S01]  /*0910*/  HFMA2.BF16_V2 R20, R24.H0_H0, R24.H1_H1, R20.H0_H0 ;  /* 0x3000001818147231 */ /* 0x000fe20000240814 */
[----:B-----5:R-:W-:-:S05]  /*0920*/  F2FP.BF16.F32.PACK_AB R10, R10, R9 ;  /* 0x000000090a0a723e */ /* 0x020fca00000010ff */
[----:B------:R-:W-:Y:S01]  /*0930*/  HFMA2.BF16_V2 R10, R10.H0_H0, R10.H1_H1, R20.H0_H0 ;  /* 0x3000000a0a0a7231 */ /* 0x000fe20000240814 */
[----:B0-----:R-:W-:-:S05]  /*0940*/  F2FP.BF16.F32.PACK_AB R5, R12, R11 ;  /* 0x0000000b0c05723e */ /* 0x001fca00000010ff */
[----:B------:R-:W-:Y:S01]  /*0950*/  HFMA2.BF16_V2 R5, R5.H0_H0, R5.H1_H1, R10.H0_H0 ;  /* 0x3000000505057231 */ /* 0x000fe2000024080a */
[----:B------:R-:W-:-:S05]  /*0960*/  F2FP.BF16.F32.PACK_AB R13, R14, R13 ;  /* 0x0000000d0e0d723e */ /* 0x000fca00000010ff */
[----:B------:R-:W-:Y:S01]  /*0970*/  HFMA2.BF16_V2 R5, R13.H0_H0, R13.H1_H1, R5.H0_H0 ;  /* 0x3000000d0d057231 */ /* 0x000fe20000240805 */
[----:B------:R-:W-:-:S05]  /*0980*/  F2FP.BF16.F32.PACK_AB R16, R17, R16 ;  /* 0x000000101110723e */ /* 0x000fca00000010ff */
[----:B------:R-:W-:Y:S01]  /*0990*/  HFMA2.BF16_V2 R5, R16.H0_H0, R16.H1_H1, R5.H0_H0 ;  /* 0x3000001010057231 */ /* 0x000fe20000240805 */
[----:B------:R-:W-:-:S05]  /*09a0*/  F2FP.BF16.F32.PACK_AB R18, R19, R18 ;  /* 0x000000121312723e */ /* 0x000fca00000010ff */
[----:B------:R-:W-:-:S05]  /*09b0*/  HFMA2.BF16_V2 R5, R18.H0_H0, R18.H1_H1, R5.H0_H0 ;  /* 0x3000001212057231 */ /* 0x000fca0000240805 */
[----:B------:R-:W-:-:S07]  /*09c0*/  PRMT R15, R5, 0x7610, R15 ;  /* 0x00007610050f7816 */ /* 0x000fce000000000f */
.L_x_3:
[----:B------:R-:W-:Y:S05]  /*09d0*/  BRA.U !UP1, `(.L_x_0) ;  /* 0x0000000109b87547 */ /* 0x000fea000b800000 */
[----:B------:R-:W-:Y:S02]  /*09e0*/  UISETP.GE.U32.AND UP0, UPT, UR6, 0x4, UPT ;  /* 0x000000040600788c */ /* 0x000fe4000bf06070 */
[----:B------:R-:W-:-:S04]  /*09f0*/  ULOP3.LUT UR5, UR9, 0x3, URZ, 0xc0, !UPT ;  /* 0x0000000309057892 */ /* 0x000fc8000f8ec0ff */
[----:B------:R-:W-:-:S03]  /*0a00*/  UISETP.NE.AND UP1, UPT, UR5, URZ, UPT ;  /* 0x000000ff0500728c */ /* 0x000fc6000bf25270 */
[----:B------:R-:W-:Y:S08]  /*0a10*/  BRA.U !UP0, `(.L_x_4) ;  /* 0x0000000108607547 */ /* 0x000ff0000b800000 */
[----:B------:R-:W0:Y:S01]  /*0a20*/  LDC.64 R2, c[0x0][0x380] ;  /* 0x0000e000ff027b82 */ /* 0x000e220000000a00 */
[----:B------:R-:W-:Y:S02]  /*0a30*/  IADD3 R9, PT, PT, R6, UR4, RZ ;  /* 0x0000000406097c10 */ /* 0x000fe4000fffe0ff */
[----:B------:R-:W-:-:S05]  /*0a40*/  IADD3 R11, PT, PT, R8, UR4, RZ ;  /* 0x00000004080b7c10 */ /* 0x000fca000fffe0ff */
[----:B------:R-:W1:Y:S01]  /*0a50*/  LDC.64 R4, c[0x0][0x388] ;  /* 0x0000e200ff047b82 */ /* 0x000e620000000a00 */
[----:B0-----:R-:W-:-:S05]  /*0a60*/  IMAD.WIDE R2, R9, 0x4, R2 ;  /* 0x0000000409027825 */ /* 0x001fca00078e0202 */
[----:B------:R-:W2:Y:S01]  /*0a70*/  LDG.E R9, desc[UR16][R2.64] ;  /* 0x0000001002097981 */ /* 0x000ea2000c1e1900 */
[----:B-1----:R-:W-:-:S03]  /*0a80*/  IMAD.WIDE R4, R11, 0x4, R4 ;  /* 0x000000040b047825 */ /* 0x002fc600078e0204 */
[----:B------:R-:W3:Y:S04]  /*0a90*/  LDG.E R13, desc[UR16][R2.64+0x8] ;  /* 0x00000810020d7981 */ /* 0x000ee8000c1e1900 */
[----:B------:R-:W2:Y:S04]  /*0aa0*/  LDG.E R10, desc[UR16][R4.64] ;  /* 0x00000010040a7981 */ /* 0x000ea8000c1e1900 */
[----:B------:R-:W4:Y:S04]  /*0ab0*/  LDG.E R11, desc[UR16][R2.64+0x4] ;  /* 0x00000410020b7981 */ /* 0x000f28000c1e1900 */
[----:B------:R-:W4:Y:S04]  /*0ac0*/  LDG.E R12, desc[UR16][R4.64+0x4] ;  /* 0x00000410040c7981 */ /* 0x000f28000c1e1900 */
[----:B------:R-:W3:Y:S04]  /*0ad0*/  LDG.E R14, desc[UR16][R4.64+0x8] ;  /* 0x00000810040e7981 */ /* 0x000ee8000c1e1900 */
[----:B------:R-:W5:Y:S04]  /*0ae0*/  LDG.E R16, desc[UR16][R2.64+0xc] ;  /* 0x00000c1002107981 */ /* 0x000f68000c1e1900 */
[----:B------:R-:W5:Y:S01]  /*0af0*/  LDG.E R17, desc[UR16][R4.64+0xc] ;  /* 0x00000c1004117981 */ /* 0x000f62000c1e1900 */
[----:B------:R-:W-:Y:S01]  /*0b00*/  UIADD3 UR4, UPT, UPT, UR4, 0x4, URZ ;  /* 0x0000000404047890 */ /* 0x000fe2000fffe0ff */
[----:B--2---:R-:W-:-:S05]  /*0b10*/  F2FP.BF16.F32.PACK_AB R9, R10, R9 ;  /* 0x000000090a09723e */ /* 0x004fca00000010ff */
[----:B------:R-:W-:Y:S01]  /*0b20*/  HFMA2.BF16_V2 R9, R9.H0_H0, R9.H1_H1, R15.H0_H0 ;  /* 0x3000000909097231 */ /* 0x000fe2000024080f */
[----:B----4-:R-:W-:Y:S02]  /*0b30*/  F2FP.BF16.F32.PACK_AB R11, R12, R11 ;  /* 0x0000000b0c0b723e */ /* 0x010fe400000010ff */
[----:B---3--:R-:W-:-:S03]  /*0b40*/  F2FP.BF16.F32.PACK_AB R13, R14, R13 ;  /* 0x0000000d0e0d723e */ /* 0x008fc600000010ff */
[----:B------:R-:W-:-:S04]  /*0b50*/  HFMA2.BF16_V2 R9, R11.H0_H0, R11.H1_H1, R9.H0_H0 ;  /* 0x3000000b0b097231 */ /* 0x000fc80000240809 */
[----:B------:R-:W-:Y:S01]  /*0b60*/  HFMA2.BF16_V2 R9, R13.H0_H0, R13.H1_H1, R9.H0_H0 ;  /* 0x3000000d0d097231 */ /* 0x000fe20000240809 */
[----:B-----5:R-:W-:-:S05]  /*0b70*/  F2FP.BF16.F32.PACK_AB R16, R17, R16 ;  /* 0x000000101110723e */ /* 0x020fca00000010ff */
[----:B------:R-:W-:-:S05]  /*0b80*/  HFMA2.BF16_V2 R9, R16.H0_H0, R16.H1_H1, R9.H0_H0 ;  /* 0x3000001010097231 */ /* 0x000fca0000240809 */
[----:B------:R-:W-:-:S07]  /*0b90*/  PRMT R15, R9, 0x7610, R15 ;  /* 0x00007610090f7816 */ /* 0x000fce000000000f */
.L_x_4:
[----:B------:R-:W-:Y:S05]  /*0ba0*/  BRA.U !UP1, `(.L_x_0) ;  /* 0x0000000109447547 */ /* 0x000fea000b800000 */
[----:B------:R-:W0:Y:S01]  /*0bb0*/  LDC.64 R2, c[0x0][0x380] ;  /* 0x0000e000ff027b82 */ /* 0x000e220000000a00 */
[----:B------:R-:W-:Y:S01]  /*0bc0*/  IADD3 R13, PT, PT, R8, UR4, RZ ;  /* 0x00000004080d7c10 */ /* 0x000fe2000fffe0ff */
[----:B------:R-:W-:Y:S01]  /*0bd0*/  VIADD R17, R6, UR4 ;  /* 0x0000000406117c36 */ /* 0x000fe20008000000 */
[----:B------:R-:W-:-:S05]  /*0be0*/  UIADD3 UR5, UPT, UPT, -UR5, URZ, URZ ;  /* 0x000000ff05057290 */ /* 0x000fca000fffe1ff */
[----:B------:R-:W1:Y:S07]  /*0bf0*/  LDC.64 R4, c[0x0][0x388] ;  /* 0x0000e200ff047b82 */ /* 0x000e6e0000000a00 */
.L_x_5:
[----:B-1----:R-:W-:-:S04]  /*0c00*/  IMAD.WIDE R8, R13, 0x4, R4 ;  /* 0x000000040d087825 */ /* 0x002fc800078e0204 */
[----:B0-----:R-:W-:Y:S02]  /*0c10*/  IMAD.WIDE R10, R17, 0x4, R2 ;  /* 0x00000004110a7825 */ /* 0x001fe400078e0202 */
[----:B------:R-:W2:Y:S04]  /*0c20*/  LDG.E R9, desc[UR16][R8.64] ;  /* 0x0000001008097981 */ /* 0x000ea8000c1e1900 */
[----:B------:R-:W2:Y:S01]  /*0c30*/  LDG.E R10, desc[UR16][R10.64] ;  /* 0x000000100a0a7981 */ /* 0x000ea2000c1e1900 */
[----:B------:R-:W-:Y:S01]  /*0c40*/  UIADD3 UR5, UPT, UPT, UR5, 0x1, URZ ;  /* 0x0000000105057890 */ /* 0x000fe2000fffe0ff */
[----:B------:R-:W-:Y:S02]  /*0c50*/  IADD3 R13, PT, PT, R13, 0x1, RZ ;  /* 0x000000010d0d7810 */ /* 0x000fe40007ffe0ff */
[----:B------:R-:W-:Y:S01]  /*0c60*/  IADD3 R17, PT, PT, R17, 0x1, RZ ;  /* 0x0000000111117810 */ /* 0x000fe20007ffe0ff */
[----:B------:R-:W-:Y:S01]  /*0c70*/  UISETP.NE.AND UP0, UPT, UR5, URZ, UPT ;  /* 0x000000ff0500728c */ /* 0x000fe2000bf05270 */
[----:B--2---:R-:W-:-:S05]  /*0c80*/  F2FP.BF16.F32.PACK_AB R6, R9, R10 ;  /* 0x0000000a0906723e */ /* 0x004fca00000010ff */
[----:B------:R-:W-:-:S05]  /*0c90*/  HFMA2.BF16_V2 R6, R6.H0_H0, R6.H1_H1, R15.H0_H0 ;  /* 0x3000000606067231 */ /* 0x000fca000024080f */
[----:B------:R-:W-:Y:S01]  /*0ca0*/  PRMT R15, R6, 0x7610, R15 ;  /* 0x00007610060f7816 */ /* 0x000fe2000000000f */
[----:B------:R-:W-:Y:S06]  /*0cb0*/  BRA.U UP0, `(.L_x_5) ;  /* 0xfffffffd00d07547 */ /* 0x000fec000b83ffff */
.L_x_0:
[----:B------:R-:W0:Y:S08]  /*0cc0*/  LDC.64 R2, c[0x0][0x390] ;  /* 0x0000e400ff027b82 */ /* 0x000e300000000a00 */
[----:B------:R-:W1:Y:S01]  /*0cd0*/  LDC.64 R4, c[0x0][0x398] ;  /* 0x0000e600ff047b82 */ /* 0x000e620000000a00 */
[----:B0-----:R-:W-:-:S06]  /*0ce0*/  IMAD.WIDE.U32 R2, R0, 0x4, R2 ;  /* 0x0000000400027825 */ /* 0x001fcc00078e0002 */
[----:B------:R-:W2:Y:S01]  /*0cf0*/  LDG.E R2, desc[UR16][R2.64] ;  /* 0x0000001002027981 */ /* 0x000ea2000c1e1900 */
[----:B------:R-:W-:Y:S01]  /*0d00*/  SHF.L.U32 R15, R15, 0x10, RZ ;  /* 0x000000100f0f7819 */ /* 0x000fe200000006ff */
[----:B------:R-:W-:-:S04]  /*0d10*/  IMAD R7, R7, UR18, R0 ;  /* 0x0000001207077c24 */ /* 0x000fc8000f8e0200 */
[----:B-1----:R-:W-:-:S04]  /*0d20*/  IMAD.WIDE R4, R7, 0x4, R4 ;  /* 0x0000000407047825 */ /* 0x002fc800078e0204 */
[----:B--2---:R-:W-:-:S05]  /*0d30*/  FADD R15, R15, R2 ;  /* 0x000000020f0f7221 */ /* 0x004fca0000000000 */
[----:B------:R-:W-:Y:S01]  /*0d40*/  STG.E desc[UR16][R4.64], R15 ;  /* 0x0000000f04007986 */ /* 0x000fe2000c101910 */
[----:B------:R-:W-:Y:S05]  /*0d50*/  EXIT ;  /* 0x000000000000794d */ /* 0x000fea0003800000 */
.L_x_6:
[----:B------:R-:W-:-:S00]  /*0d60*/  BRA `(.L_x_6) ;  /* 0xfffffffc00fc7947 */ /* 0x000fc0000383ffff */
[----:B------:R-:W-:-:S00]  /*0d70*/  NOP ;  /* 0x0000000000007918 */ /* 0x000fc00000000000 */
        /* <DEDUP_REMOVED lines=8> */
.L_x_30:


//--------------------- .text._Z15variance_kernelPKfPfiii --------------------------
	.section	.text._Z15variance_kernelPKfPfiii,"ax",@progbits
	.align	128
        .global         _Z15variance_kernelPKfPfiii
        .type           _Z15variance_kernelPKfPfiii,@function
        .size           _Z15variance_kernelPKfPfiii,(.L_x_29 - _Z15variance_kernelPKfPfiii)
        .other          _Z15variance_kernelPKfPfiii,@"STO_CUDA_ENTRY STV_DEFAULT"
_Z15variance_kernelPKfPfiii:
.text._Z15variance_kernelPKfPfiii:
[----:B------:R-:W-:Y:S01]  /*0000*/  LDC R1, c[0x0][0x37c] ;  /* 0x0000df00ff017b82 */ /* 0x000fe20000000800 */
[----:B------:R-:W0:Y:S07]  /*0010*/  S2R R3, SR_TID.X ;  /* 0x0000000000037919 */ /* 0x000e2e0000002100 */
[----:B------:R-:W0:Y:S01]  /*0020*/  S2UR UR4, SR_CTAID.X ;  /* 0x00000000000479c3 */ /* 0x000e220000002500 */
[----:B------:R-:W1:Y:S07]  /*0030*/  LDCU UR5, c[0x0][0x390] ;  /* 0x00007200ff0577ac */ /* 0x000e6e0008000800 */
[----:B------:R-:W0:Y:S02]  /*0040*/  LDC R4, c[0x0][0x360] ;  /* 0x0000d800ff047b82 */ /* 0x000e240000000800 */
[----:B0-----:R-:W-:-:S05]  /*0050*/  IMAD R4, R4, UR4, R3 ;  /* 0x0000000404047c24 */ /* 0x001fca000f8e0203 */
[----:B-1----:R-:W-:-:S13]  /*0060*/  ISETP.GE.AND P0, PT, R4, UR5, PT ;  /* 0x0000000504007c0c */ /* 0x002fda000bf06270 */
[----:B------:R-:W-:Y:S05]  /*0070*/  @P0 EXIT ;  /* 0x000000000000094d */ /* 0x000fea0003800000 */
[----:B------:R-:W0:Y:S01]  /*0080*/  LDCU UR12, c[0x0][0x394] ;  /* 0x00007280ff0c77ac */ /* 0x000e220008000800 */
[----:B------:R-:W-:Y:S01]  /*0090*/  HFMA2 R0, -RZ, RZ, 0, 0 ;  /* 0x00000000ff007431 */ /* 0x000fe200000001ff */
[----:B------:R-:W-:Y:S01]  /*00a0*/  MOV R5, RZ ;  /* 0x000000ff00057202 */ /* 0x000fe20000000f00 */
[----:B------:R-:W1:Y:S01]  /*00b0*/  LDCU.64 UR10, c[0x0][0x358] ;  /* 0x00006b00ff0a77ac */ /* 0x000e620008000a00 */
[----:B0-----:R-:W-:-:S09]  /*00c0*/  UISETP.GE.AND UP0, UPT, UR12, 0x1, UPT ;  /* 0x000000010c00788c */ /* 0x001fd2000bf06270 */
[----:B-1----:R-:W-:Y:S05]  /*00d0*/  BRA.U !UP0, `(.L_x_7) ;  /* 0x0000000908207547 */ /* 0x002fea000b800000 */
[----:B------:R-:W-:Y:S02]  /*00e0*/  UISETP.GE.U32.AND UP1, UPT, UR12, 0x10, UPT ;  /* 0x000000100c00788c */ /* 0x000fe4000bf26070 */
[----:B------:R-:W-:Y:S01]  /*00f0*/  IMAD R6, R4, UR12, RZ ;  /* 0x0000000c04067c24 */ /* 0x000fe2000f8e02ff */
[----:B------:R-:W-:Y:S01]  /*0100*/  ULOP3.LUT UR8, UR12, 0xf, URZ, 0xc0, !UPT ;  /* 0x0000000f0c087892 */ /* 0x000fe2000f8ec0ff */
[----:B------:R-:W-:Y:S01]  /*0110*/  MOV R5, RZ ;  /* 0x000000ff00057202 */ /* 0x000fe20000000f00 */
[----:B------:R-:W-:Y:S01]  /*0120*/  UMOV UR4, URZ ;  /* 0x000000ff00047c82 */ /* 0x000fe20008000000 */
[----:B------:R-:W-:Y:S01]  /*0130*/  MOV R0, RZ ;  /* 0x000000ff00007202 */ /* 0x000fe20000000f00 */
[----:B------:R-:W-:Y:S02]  /*0140*/  UISETP.NE.AND UP0, UPT, UR8, URZ, UPT ;  /* 0x000000ff0800728c */ /* 0x000fe4000bf05270 */
[----:B------:R-:W-:Y:S09]  /*0150*/  BRA.U !UP1, `(.L_x_8) ;  /* 0x0000000109f87547 */ /* 0x000ff2000b800000 */
[----:B------:R-:W0:Y:S01]  /*0160*/  LDCU.64 UR6, c[0x0][0x380] ;  /* 0x00007000ff0677ac */ /* 0x000e220008000a00 */
[----:B------:R-:W-:Y:S01]  /*0170*/  HFMA2 R5, -RZ, RZ, 0, 0 ;  /* 0x00000000ff057431 */ /* 0x000fe200000001ff */
[----:B------:R-:W-:Y:S01]  /*0180*/  MOV R7, R6 ;  /* 0x0000000600077202 */ /* 0x000fe20000000f00 */
[----:B------:R-:W-:-:S04]  /*0190*/  ULOP3.LUT UR4, UR12, 0x7ffffff0, URZ, 0xc0, !UPT ;  /* 0x7ffffff00c047892 */ /* 0x000fc8000f8ec0ff */
[----:B------:R-:W-:Y:S02]  /*01a0*/  UIADD3 UR9, UPT, UPT, -UR4, URZ, URZ ;  /* 0x000000ff04097290 */ /* 0x000fe4000fffe1ff */
[----:B0-----:R-:W-:-:S04]  /*01b0*/  UIADD3 UR5, UP1, UPT, UR6, 0x20, URZ ;  /* 0x0000002006057890 */ /* 0x001fc8000ff3e0ff */
[----:B------:R-:W-:-:S12]  /*01c0*/  UIADD3.X UR6, UPT, UPT, URZ, UR7, URZ, UP1, !UPT ;  /* 0x00000007ff067290 */ /* 0x000fd80008ffe4ff */
.L_x_9:
[----:B------:R-:W-:Y:S02]  /*01d0*/  MOV R2, UR5 ;  /* 0x0000000500027c02 */ /* 0x000fe40008000f00 */
[----:B------:R-:W-:-:S03]  /*01e0*/  MOV R3, UR6 ;  /* 0x0000000600037c02 */ /* 0x000fc60008000f00 */
[----:B------:R-:W-:-:S05]  /*01f0*/  IMAD.WIDE R2, R7, 0x4, R2 ;  /* 0x0000000407027825 */ /* 0x000fca00078e0202 */
[----:B------:R-:W2:Y:S04]  /*0200*/  LDG.E R22, desc[UR10][R2.64+-0x20] ;  /* 0xffffe00a02167981 */ /* 0x000ea8000c1e1900 */
[----:B------:R-:W3:Y:S04]  /*0210*/  LDG.E R24, desc[UR10][R2.64+-0x1c] ;  /* 0xffffe40a02187981 */ /* 0x000ee8000c1e1900 */
        /* <DEDUP_REMOVED lines=13> */
[----:B------:R0:W5:Y:S01]  /*02f0*/  LDG.E R20, desc[UR10][R2.64+0x1c] ;  /* 0x00001c0a02147981 */ /* 0x000162000c1e1900 */
[----:B------:R-:W-:Y:S01]  /*0300*/  UIADD3 UR9, UPT, UPT, UR9, 0x10, URZ ;  /* 0x0000001009097890 */ /* 0x000fe2000fffe0ff */
[----:B------:R-:W-:-:S03]  /*0310*/  IADD3 R7, PT, PT, R7, 0x10, RZ ;  /* 0x0000001007077810 */ /* 0x000fc60007ffe0ff */
[----:B------:R-:W-:Y:S01]  /*0320*/  UISETP.NE.AND UP1, UPT, UR9, URZ, UPT ;  /* 0x000000ff0900728c */ /* 0x000fe2000bf25270 */
[C---:B--2---:R-:W-:Y:S01]  /*0330*/  FADD R0, R22.reuse, R0 ;  /* 0x0000000016007221 */ /* 0x044fe20000000000 */
[----:B------:R-:W-:-:S03]  /*0340*/  FFMA R5, R22, R22, R5 ;  /* 0x0000001616057223 */ /* 0x000fc60000000005 */
[----:B---3--:R-:W-:Y:S01]  /*0350*/  FADD R0, R0, R24 ;  /* 0x0000001800007221 */ /* 0x008fe20000000000 */
[----:B------:R-:W-:-:S03]  /*0360*/  FFMA R5, R24, R24, R5 ;  /* 0x0000001818057223 */ /* 0x000fc60000000005 */
[----:B----4-:R-:W-:Y:S01]  /*0370*/  FADD R0, R0, R26 ;  /* 0x0000001a00007221 */ /* 0x010fe20000000000 */
[----:B------:R-:W-:-:S03]  /*0380*/  FFMA R26, R26, R26, R5 ;  /* 0x0000001a1a1a7223 */ /* 0x000fc60000000005 */
[----:B-----5:R-:W-:Y:S01]  /*0390*/  FADD R5, R0, R19 ;  /* 0x0000001300057221 */ /* 0x020fe20000000000 */
[----:B------:R-:W-:-:S03]  /*03a0*/  FFMA R19, R19, R19, R26 ;  /* 0x0000001313137223 */ /* 0x000fc6000000001a */
[----:B------:R-:W-:Y:S01]  /*03b0*/  FADD R0, R5, R18 ;  /* 0x0000001205007221 */ /* 0x000fe20000000000 */
[----:B------:R-:W-:-:S03]  /*03c0*/  FFMA R18, R18, R18, R19 ;  /* 0x0000001212127223 */ /* 0x000fc60000000013 */
[----:B0-----:R-:W-:Y:S01]  /*03d0*/  FADD R3, R0, R17 ;  /* 0x0000001100037221 */ /* 0x001fe20000000000 */
[----:B------:R-:W-:-:S03]  /*03e0*/  FFMA R17, R17, R17, R18 ;  /* 0x0000001111117223 */ /* 0x000fc60000000012 */
[----:B------:R-:W-:Y:S01]  /*03f0*/  FADD R0, R3, R16 ;  /* 0x0000001003007221 */ /* 0x000fe20000000000 */
        /* <DEDUP_REMOVED lines=18> */
[----:B------:R-:W-:Y:S01]  /*0520*/  FFMA R5, R20, R20, R9 ;  /* 0x0000001414057223 */ /* 0x000fe20000000009 */
[----:B------:R-:W-:Y:S06]  /*0530*/  BRA.U UP1, `(.L_x_9) ;  /* 0xfffffffd01247547 */ /* 0x000fec000b83ffff */
.L_x_8:
[----:B------:R-:W-:Y:S05]  /*0540*/  BRA.U !UP0, `(.L_x_7) ;  /* 0x0000000508047547 */ /* 0x000fea000b800000 */
[----:B------:R-:W-:Y:S02]  /*0550*/  UISETP.GE.U32.AND UP0, UPT, UR8, 0x8, UPT ;  /* 0x000000080800788c */ /* 0x000fe4000bf06070 */
[----:B------:R-:W-:-:S04]  /*0560*/  ULOP3.LUT UR6, UR12, 0x7, URZ, 0xc0, !UPT ;  /* 0x000000070c067892 */ /* 0x000fc8000f8ec0ff */
[----:B------:R-:W-:-:S03]  /*0570*/  UISETP.NE.AND UP1, UPT, UR6, URZ, UPT ;  /* 0x000000ff0600728c */ /* 0x000fc6000bf25270 */
[----:B------:R-:W-:Y:S08]  /*0580*/  BRA.U !UP0, `(.L_x_10) ;  /* 0x0000000108707547 */ /* 0x000ff0000b800000 */
[----:B------:R-:W0:Y:S01]  /*0590*/  LDC.64 R2, c[0x0][0x380] ;  /* 0x0000e000ff027b82 */ /* 0x000e220000000a00 */
[----:B------:R-:W-:-:S05]  /*05a0*/  IADD3 R7, PT, PT, R6, UR4, RZ ;  /* 0x0000000406077c10 */ /* 0x000fca000fffe0ff */
[----:B0-----:R-:W-:-:S05]  /*05b0*/  IMAD.WIDE R2, R7, 0x4, R2 ;  /* 0x0000000407027825 */ /* 0x001fca00078e0202 */
[----:B------:R-:W2:Y:S04]  /*05c0*/  LDG.E R8, desc[UR10][R2.64] ;  /* 0x0000000a02087981 */ /* 0x000ea8000c1e1900 */
[----:B------:R-:W3:Y:S04]  /*05d0*/  LDG.E R10, desc[UR10][R2.64+0x4] ;  /* 0x0000040a020a7981 */ /* 0x000ee8000c1e1900 */
[----:B------:R-:W4:Y:S04]  /*05e0*/  LDG.E R12, desc[UR10][R2.64+0x8] ;  /* 0x0000080a020c7981 */ /* 0x000f28000c1e1900 */
[----:B------:R-:W5:Y:S04]  /*05f0*/  LDG.E R14, desc[UR10][R2.64+0xc] ;  /* 0x00000c0a020e7981 */ /* 0x000f68000c1e1900 */
[----:B------:R-:W5:Y:S04]  /*0600*/  LDG.E R16, desc[UR10][R2.64+0x10] ;  /* 0x0000100a02107981 */ /* 0x000f68000c1e1900 */
[----:B------:R-:W5:Y:S04]  /*0610*/  LDG.E R18, desc[UR10][R2.64+0x14] ;  /* 0x0000140a02127981 */ /* 0x000f68000c1e1900 */
[----:B------:R-:W5:Y:S04]  /*0620*/  LDG.E R20, desc[UR10][R2.64+0x18] ;  /* 0x0000180a02147981 */ /* 0x000f68000c1e1900 */
[----:B------:R-:W5:Y:S01]  /*0630*/  LDG.E R22, desc[UR10][R2.64+0x1c] ;  /* 0x00001c0a02167981 */ /* 0x000f62000c1e1900 */
[----:B------:R-:W-:Y:S01]  /*0640*/  UIADD3 UR4, UPT, UPT, UR4, 0x8, URZ ;  /* 0x0000000804047890 */ /* 0x000fe2000fffe0ff */
[----:B--2---:R-:W-:Y:S01]  /*0650*/  FADD R0, R0, R8 ;  /* 0x0000000800007221 */ /* 0x004fe20000000000 */
        /* <DEDUP_REMOVED lines=14> */
[----:B------:R-:W-:-:S07]  /*0740*/  FFMA R5, R22, R22, R5 ;  /* 0x0000001616057223 */ /* 0x000fce0000000005 */
.L_x_10:
        /* <DEDUP_REMOVED lines=20> */
[----:B------:R-:W-:-:S07]  /*0890*/  FFMA R5, R14, R14, R5 ;  /* 0x0000000e0e057223 */ /* 0x000fce0000000005 */
.L_x_11:
[----:B------:R-:W-:Y:S05]  /*08a0*/  BRA.U !UP1, `(.L_x_7) ;  /* 0x00000001092c7547 */ /* 0x000fea000b800000 */
[----:B------:R-:W0:Y:S01]  /*08b0*/  LDC.64 R8, c[0x0][0x380] ;  /* 0x0000e000ff087b82 */ /* 0x000e220000000a00 */
[----:B------:R-:W-:Y:S01]  /*08c0*/  IADD3 R7, PT, PT, R6, UR4, RZ ;  /* 0x0000000406077c10 */ /* 0x000fe2000fffe0ff */
[----:B------:R-:W-:-:S12]  /*08d0*/  UIADD3 UR5, UPT, UPT, -UR5, URZ, URZ ;  /* 0x000000ff05057290 */ /* 0x000fd8000fffe1ff */
.L_x_12:
[----:B0-----:R-:W-:-:S06]  /*08e0*/  IMAD.WIDE R2, R7, 0x4, R8 ;  /* 0x0000000407027825 */ /* 0x001fcc00078e0208 */
[----:B------:R-:W2:Y:S01]  /*08f0*/  LDG.E R2, desc[UR10][R2.64] ;  /* 0x0000000a02027981 */ /* 0x000ea2000c1e1900 */
[----:B------:R-:W-:Y:S01]  /*0900*/  UIADD3 UR5, UPT, UPT, UR5, 0x1, URZ ;  /* 0x0000000105057890 */ /* 0x000fe2000fffe0ff */
[----:B------:R-:W-:-:S03]  /*0910*/  IADD3 R7, PT, PT, R7, 0x1, RZ ;  /* 0x0000000107077810 */ /* 0x000fc60007ffe0ff */
[----:B------:R-:W-:Y:S01]  /*0920*/  UISETP.NE.AND UP0, UPT, UR5, URZ, UPT ;  /* 0x000000ff0500728c */ /* 0x000fe2000bf05270 */
[C---:B--2---:R-:W-:Y:S01]  /*0930*/  FADD R0, R2.reuse, R0 ;  /* 0x0000000002007221 */ /* 0x044fe20000000000 */
[----:B------:R-:W-:-:S07]  /*0940*/  FFMA R5, R2, R2, R5 ;  /* 0x0000000202057223 */ /* 0x000fce0000000005 */
[----:B------:R-:W-:Y:S05]  /*0950*/  BRA.U UP0, `(.L_x_12) ;  /* 0xfffffffd00e07547 */ /* 0x000fea000b83ffff */
.L_x_7:
[----:B------:R-:W-:Y:S01]  /*0960*/  I2FP.F32.S32 R3, UR12 ;  /* 0x0000000c00037c45 */ /* 0x000fe20008201400 */
[----:B------:R-:W-:Y:S01]  /*0970*/  FMUL R0, R0, R0 ;  /* 0x0000000000007220 */ /* 0x000fe20000400000 */
[----:B------:R-:W-:Y:S02]  /*0980*/  BSSY.RECONVERGENT B0, `(.L_x_13) ;  /* 0x000000c000007945 */ /* 0x000fe40003800200 */
[----:B------:R-:W0:Y:S08]  /*0990*/  MUFU.RCP R2, R3 ;  /* 0x0000000300027308 */ /* 0x000e300000001000 */
[----:B------:R-:W1:Y:S01]  /*09a0*/  FCHK P0, R0, R3 ;  /* 0x0000000300007302 */ /* 0x000e620000000000 */
[----:B0-----:R-:W-:-:S04]  /*09b0*/  FFMA R7, -R3, R2, 1 ;  /* 0x3f80000003077423 */ /* 0x001fc80000000102 */
[----:B------:R-:W-:-:S04]  /*09c0*/  FFMA R7, R2, R7, R2 ;  /* 0x0000000702077223 */ /* 0x000fc80000000002 */
[----:B------:R-:W-:-:S04]  /*09d0*/  FFMA R2, R0, R7, RZ ;  /* 0x0000000700027223 */ /* 0x000fc800000000ff */
[----:B------:R-:W-:-:S04]  /*09e0*/  FFMA R6, -R3, R2, R0 ;  /* 0x0000000203067223 */ /* 0x000fc80000000100 */
[----:B------:R-:W-:Y:S01]  /*09f0*/  FFMA R2, R7, R6, R2 ;  /* 0x0000000607027223 */ /* 0x000fe20000000002 */
[----:B-1----:R-:W-:Y:S06]  /*0a00*/  @!P0 BRA `(.L_x_14) ;  /* 0x00000000000c8947 */ /* 0x002fec0003800000 */
[----:B------:R-:W-:-:S07]  /*0a10*/  MOV R2, 0xa30 ;  /* 0x00000a3000027802 */ /* 0x000fce0000000f00 */
[----:B------:R-:W-:Y:S05]  /*0a20*/  CALL.REL.NOINC `($__internal_0_$__cuda_sm3x_div_rn_noftz_f32_slowpath) ;  /* 0x00000000005c7944 */ /* 0x000fea0003c00000 */
[----:B------:R-:W-:-:S07]  /*0a30*/  MOV R2, R0 ;  /* 0x0000000000027202 */ /* 0x000fce0000000f00 */
.L_x_14:
[----:B------:R-:W-:Y:S05]  /*0a40*/  BSYNC.RECONVERGENT B0 ;  /* 0x0000000000007941 */ /* 0x000fea0003800200 */
.L_x_13:
[----:B------:R-:W0:Y:S01]  /*0a50*/  LDCU UR4, c[0x0][0x394] ;  /* 0x00007280ff0477ac */ /* 0x000e220008000800 */
[----:B------:R-:W-:Y:S01]  /*0a60*/  FADD R0, -R2, R5 ;  /* 0x0000000502007221 */ /* 0x000fe20000000100 */
[----:B------:R-:W-:Y:S01]  /*0a70*/  BSSY.RECONVERGENT B0, `(.L_x_15) ;  /* 0x000000e000007945 */ /* 0x000fe20003800200 */
[----:B0-----:R-:W-:-:S06]  /*0a80*/  UIADD3 UR4, UPT, UPT, UR4, -0x1, URZ ;  /* 0xffffffff04047890 */ /* 0x001fcc000fffe0ff */
[----:B------:R-:W-:-:S04]  /*0a90*/  I2FP.F32.S32 R3, UR4 ;  /* 0x0000000400037c45 */ /* 0x000fc80008201400 */
        /* <DEDUP_REMOVED lines=11> */
.L_x_16:
[----:B------:R-:W-:Y:S05]  /*0b50*/  BSYNC.RECONVERGENT B0 ;  /* 0x0000000000007941 */ /* 0x000fea0003800200 */
.L_x_15:
[----:B------:R-:W0:Y:S02]  /*0b60*/  LDC.64 R2, c[0x0][0x388] ;  /* 0x0000e200ff027b82 */ /* 0x000e240000000a00 */
[----:B0-----:R-:W-:-:S05]  /*0b70*/  IMAD.WIDE R4, R4, 0x4, R2 ;  /* 0x0000000404047825 */ /* 0x001fca00078e0202 */
[----:B------:R-:W-:Y:S01]  /*0b80*/  STG.E desc[UR10][R4.64], R7 ;  /* 0x0000000704007986 */ /* 0x000fe2000c10190a */
[----:B------:R-:W-:Y:S05]  /*0b90*/  EXIT ;  /* 0x000000000000794d */ /* 0x000fea0003800000 */
        .weak           $__internal_0_$__cuda_sm3x_div_rn_noftz_f32_slowpath
        .type           $__internal_0_$__cuda_sm3x_div_rn_noftz_f32_slowpath,@function
        .size           $__internal_0_$__cuda_sm3x_div_rn_noftz_f32_slowpath,(.L_x_29 - $__internal_0_$__cuda_sm3x_div_rn_noftz_f32_slowpath)
$__internal_0_$__cuda_sm3x_div_rn_noftz_f32_slowpath:
[----:B------:R-:W-:Y:S01]  /*0ba0*/  SHF.R.U32.HI R7, RZ, 0x17, R3 ;  /* 0x00000017ff077819 */ /* 0x000fe20000011603 */
[----:B------:R-:W-:Y:S01]  /*0bb0*/  BSSY.RECONVERGENT B1, `(.L_x_17) ;  /* 0x0000062000017945 */ /* 0x000fe20003800200 */
[----:B------:R-:W-:Y:S02]  /*0bc0*/  SHF.R.U32.HI R6, RZ, 0x17, R0 ;  /* 0x00000017ff067819 */ /* 0x000fe40000011600 */
[----:B------:R-:W-:Y:S02]  /*0bd0*/  LOP3.LUT R12, R7, 0xff, RZ, 0xc0, !PT ;  /* 0x000000ff070c7812 */ /* 0x000fe400078ec0ff */
[----:B------:R-:W-:Y:S02]  /*0be0*/  LOP3.LUT R10, R6, 0xff, RZ, 0xc0, !PT ;  /* 0x000000ff060a7812 */ /* 0x000fe400078ec0ff */
[----:B------:R-:W-:Y:S02]  /*0bf0*/  IADD3 R8, PT, PT, R12, -0x1, RZ ;  /* 0xffffffff0c087810 */ /* 0x000fe40007ffe0ff */
[----:B------:R-:W-:-:S02]  /*0c00*/  IADD3 R7, PT, PT, R10, -0x1, RZ ;  /* 0xffffffff0a077810 */ /* 0x000fc40007ffe0ff */
[----:B------:R-:W-:-:S04]  /*0c10*/  ISETP.GT.U32.AND P0, PT, R8, 0xfd, PT ;  /* 0x000000fd0800780c */ /* 0x000fc80003f04070 */
[----:B------:R-:W-:-:S13]  /*0c20*/  ISETP.GT.U32.OR P0, PT, R7, 0xfd, P0 ;  /* 0x000000fd0700780c */ /* 0x000fda0000704470 */
[----:B------:R-:W-:Y:S01]  /*0c30*/  @!P0 MOV R6, RZ ;  /* 0x000000ff00068202 */ /* 0x000fe20000000f00 */
[----:B------:R-:W-:Y:S06]  /*0c40*/  @!P0 BRA `(.L_x_18) ;  /* 0x00000000005c8947 */ /* 0x000fec0003800000 */
[----:B------:R-:W-:Y:S02]  /*0c50*/  FSETP.GTU.FTZ.AND P0, PT, |R0|, +INF , PT ;  /* 0x7f8000000000780b */ /* 0x000fe40003f1c200 */
[----:B------:R-:W-:-:S04]  /*0c60*/  FSETP.GTU.FTZ.AND P1, PT, |R3|, +INF , PT ;  /* 0x7f8000000300780b */ /* 0x000fc80003f3c200 */
[----:B------:R-:W-:-:S13]  /*0c70*/  PLOP3.LUT P0, PT, P0, P1, PT, 0xf8, 0x8f ;  /* 0x00000000008f781c */ /* 0x000fda0000703f70 */
[----:B------:R-:W-:Y:S05]  /*0c80*/  @P0 BRA `(.L_x_19) ;  /* 0x00000004004c0947 */ /* 0x000fea0003800000 */
[----:B------:R-:W-:-:S13]  /*0c90*/  LOP3.LUT P0, RZ, R3, 0x7fffffff, R0, 0xc8, !PT ;  /* 0x7fffffff03ff7812 */ /* 0x000fda000780c800 */
[----:B------:R-:W-:Y:S05]  /*0ca0*/  @!P0 BRA `(.L_x_20) ;  /* 0x00000004003c8947 */ /* 0x000fea0003800000 */
[C---:B------:R-:W-:Y:S02]  /*0cb0*/  FSETP.NEU.FTZ.AND P2, PT, |R0|.reuse, +INF , PT ;  /* 0x7f8000000000780b */ /* 0x040fe40003f5d200 */
[----:B------:R-:W-:Y:S02]  /*0cc0*/  FSETP.NEU.FTZ.AND P1, PT, |R3|, +INF , PT ;  /* 0x7f8000000300780b */ /* 0x000fe40003f3d200 */
[----:B------:R-:W-:-:S11]  /*0cd0*/  FSETP.NEU.FTZ.AND P0, PT, |R0|, +INF , PT ;  /* 0x7f8000000000780b */ /* 0x000fd60003f1d200 */
[----:B------:R-:W-:Y:S05]  /*0ce0*/  @!P1 BRA !P2, `(.L_x_20) ;  /* 0x00000004002c9947 */ /* 0x000fea0005000000 */
[----:B------:R-:W-:-:S04]  /*0cf0*/  LOP3.LUT P2, RZ, R0, 0x7fffffff, RZ, 0xc0, !PT ;  /* 0x7fffffff00ff7812 */ /* 0x000fc8000784c0ff */
[----:B------:R-:W-:-:S13]  /*0d00*/  PLOP3.LUT P1, PT, P1, P2, PT, 0x2f, 0xf2 ;  /* 0x0000000000f2781c */ /* 0x000fda0000f24577 */
[----:B------:R-:W-:Y:S05]  /*0d10*/  @P1 BRA `(.L_x_21) ;  /* 0x0000000400181947 */ /* 0x000fea0003800000 */
[----:B------:R-:W-:-:S04]  /*0d20*/  LOP3.LUT P1, RZ, R3, 0x7fffffff, RZ, 0xc0, !PT ;  /* 0x7fffffff03ff7812 */ /* 0x000fc8000782c0ff */
[----:B------:R-:W-:-:S13]  /*0d30*/  PLOP3.LUT P0, PT, P0, P1, PT, 0x2f, 0xf2 ;  /* 0x0000000000f2781c */ /* 0x000fda0000702577 */
[----:B------:R-:W-:Y:S05]  /*0d40*/  @P0 BRA `(.L_x_22) ;  /* 0x0000000400000947 */ /* 0x000fea0003800000 */
[----:B------:R-:W-:Y:S02]  /*0d50*/  ISETP.GE.AND P0, PT, R7, RZ, PT ;  /* 0x000000ff0700720c */ /* 0x000fe40003f06270 */
[----:B------:R-:W-:-:S11]  /*0d60*/  ISETP.GE.AND P1, PT, R8, RZ, PT ;  /* 0x000000ff0800720c */ /* 0x000fd60003f26270 */
[----:B------:R-:W-:Y:S01]  /*0d70*/  @P0 MOV R6, RZ ;  /* 0x000000ff00060202 */ /* 0x000fe20000000f00 */
[----:B------:R-:W-:Y:S01]  /*0d80*/  @!P0 FFMA R0, R0, 1.84467440737095516160e+19, RZ ;  /* 0x5f80000000008823 */ /* 0x000fe200000000ff */
[----:B------:R-:W-:Y:S01]  /*0d90*/  @!P0 MOV R6, 0xffffffc0 ;  /* 0xffffffc000068802 */ /* 0x000fe20000000f00 */
[----:B------:R-:W-:-:S03]  /*0da0*/  @!P1 FFMA R3, R3, 1.84467440737095516160e+19, RZ ;  /* 0x5f80000003039823 */ /* 0x000fc600000000ff */
[----:B------:R-:W-:-:S07]  /*0db0*/  @!P1 IADD3 R6, PT, PT, R6, 0x40, RZ ;  /* 0x0000004006069810 */ /* 0x000fce0007ffe0ff */
.L_x_18:
[----:B------:R-:W-:Y:S01]  /*0dc0*/  LEA R8, R12, 0xc0800000, 0x17 ;  /* 0xc08000000c087811 */ /* 0x000fe200078eb8ff */
[----:B------:R-:W-:Y:S03]  /*0dd0*/  BSSY.RECONVERGENT B2, `(.L_x_23) ;  /* 0x0000036000027945 */ /* 0x000fe60003800200 */
[----:B------:R-:W-:Y:S02]  /*0de0*/  IADD3 R8, PT, PT, -R8, R3, RZ ;  /* 0x0000000308087210 */ /* 0x000fe40007ffe1ff */
[----:B------:R-:W-:Y:S02]  /*0df0*/  IADD3 R3, PT, PT, R10, -0x7f, RZ ;  /* 0xffffff810a037810 */ /* 0x000fe40007ffe0ff */
[----:B------:R-:W0:Y:S01]  /*0e00*/  MUFU.RCP R7, R8 ;  /* 0x0000000800077308 */ /* 0x000e220000001000 */
[----:B------:R-:W-:Y:S02]  /*0e10*/  FADD.FTZ R9, -R8, -RZ ;  /* 0x800000ff08097221 */ /* 0x000fe40000010100 */
[----:B------:R-:W-:-:S02]  /*0e20*/  IMAD R0, R3, -0x800000, R0 ;  /* 0xff80000003007824 */ /* 0x000fc400078e0200 */
[----:B0-----:R-:W-:-:S04]  /*0e30*/  FFMA R10, R7, R9, 1 ;  /* 0x3f800000070a7423 */ /* 0x001fc80000000009 */
[----:B------:R-:W-:-:S04]  /*0e40*/  FFMA R14, R7, R10, R7 ;  /* 0x0000000a070e7223 */ /* 0x000fc80000000007 */
[----:B------:R-:W-:-:S04]  /*0e50*/  FFMA R7, R0, R14, RZ ;  /* 0x0000000e00077223 */ /* 0x000fc800000000ff */
[----:B------:R-:W-:-:S04]  /*0e60*/  FFMA R10, R9, R7, R0 ;  /* 0x00000007090a7223 */ /* 0x000fc80000000000 */
[----:B------:R-:W-:Y:S01]  /*0e70*/  FFMA R11, R14, R10, R7 ;  /* 0x0000000a0e0b7223 */ /* 0x000fe20000000007 */
[----:B------:R-:W-:-:S03]  /*0e80*/  IADD3 R7, PT, PT, R3, 0x7f, -R12 ;  /* 0x0000007f03077810 */ /* 0x000fc60007ffe80c */
[----:B------:R-:W-:Y:S01]  /*0e90*/  FFMA R10, R9, R11, R0 ;  /* 0x0000000b090a7223 */ /* 0x000fe20000000000 */
[----:B------:R-:W-:-:S03]  /*0ea0*/  IADD3 R7, PT, PT, R7, R6, RZ ;  /* 0x0000000607077210 */ /* 0x000fc60007ffe0ff */
[----:B------:R-:W-:-:S05]  /*0eb0*/  FFMA R0, R14, R10, R11 ;  /* 0x0000000a0e007223 */ /* 0x000fca000000000b */
[----:B------:R-:W-:-:S04]  /*0ec0*/  SHF.R.U32.HI R3, RZ, 0x17, R0 ;  /* 0x00000017ff037819 */ /* 0x000fc80000011600 */
[----:B------:R-:W-:-:S04]  /*0ed0*/  LOP3.LUT R3, R3, 0xff, RZ, 0xc0, !PT ;  /* 0x000000ff03037812 */ /* 0x000fc800078ec0ff */
[----:B------:R-:W-:-:S04]  /*0ee0*/  IADD3 R9, PT, PT, R3, R7, RZ ;  /* 0x0000000703097210 */ /* 0x000fc80007ffe0ff */
[----:B------:R-:W-:-:S04]  /*0ef0*/  IADD3 R3, PT, PT, R9, -0x1, RZ ;  /* 0xffffffff09037810 */ /* 0x000fc80007ffe0ff */
[----:B------:R-:W-:-:S13]  /*0f00*/  ISETP.GE.U32.AND P0, PT, R3, 0xfe, PT ;  /* 0x000000fe0300780c */ /* 0x000fda0003f06070 */
[----:B------:R-:W-:Y:S05]  /*0f10*/  @!P0 BRA `(.L_x_24) ;  /* 0x0000000000808947 */ /* 0x000fea0003800000 */
[----:B------:R-:W-:-:S13]  /*0f20*/  ISETP.GT.AND P0, PT, R9, 0xfe, PT ;  /* 0x000000fe0900780c */ /* 0x000fda0003f04270 */
[----:B------:R-:W-:Y:S05]  /*0f30*/  @P0 BRA `(.L_x_25) ;  /* 0x00000000006c0947 */ /* 0x000fea0003800000 */
[----:B------:R-:W-:-:S13]  /*0f40*/  ISETP.GE.AND P0, PT, R9, 0x1, PT ;  /* 0x000000010900780c */ /* 0x000fda0003f06270 */
[----:B------:R-:W-:Y:S05]  /*0f50*/  @P0 BRA `(.L_x_26) ;  /* 0x0000000000740947 */ /* 0x000fea0003800000 */
[----:B------:R-:W-:Y:S02]  /*0f60*/  ISETP.GE.AND P0, PT, R9, -0x18, PT ;  /* 0xffffffe80900780c */ /* 0x000fe40003f06270 */
[----:B------:R-:W-:-:S11]  /*0f70*/  LOP3.LUT R0, R0, 0x80000000, RZ, 0xc0, !PT ;  /* 0x8000000000007812 */ /* 0x000fd600078ec0ff */
[----:B------:R-:W-:Y:S05]  /*0f80*/  @!P0 BRA `(.L_x_26) ;  /* 0x0000000000688947 */ /* 0x000fea0003800000 */
[CCC-:B------:R-:W-:Y:S01]  /*0f90*/  FFMA.RZ R3, R14.reuse, R10.reuse, R11.reuse ;  /* 0x0000000a0e037223 */ /* 0x1c0fe2000000c00b */
[C---:B------:R-:W-:Y:S01]  /*0fa0*/  IADD3 R8, PT, PT, R9.reuse, 0x20, RZ ;  /* 0x0000002009087810 */ /* 0x040fe20007ffe0ff */
[CCC-:B------:R-:W-:Y:S01]  /*0fb0*/  FFMA.RM R6, R14.reuse, R10.reuse, R11.reuse ;  /* 0x0000000a0e067223 */ /* 0x1c0fe2000000400b */
[----:B------:R-:W-:Y:S02]  /*0fc0*/  ISETP.NE.AND P2, PT, R9, RZ, PT ;  /* 0x000000ff0900720c */ /* 0x000fe40003f45270 */
[----:B------:R-:W-:Y:S01]  /*0fd0*/  LOP3.LUT R7, R3, 0x7fffff, RZ, 0xc0, !PT ;  /* 0x007fffff03077812 */ /* 0x000fe200078ec0ff */
[----:B------:R-:W-:Y:S01]  /*0fe0*/  FFMA.RP R3, R14, R10, R11 ;  /* 0x0000000a0e037223 */ /* 0x000fe2000000800b */
[----:B------:R-:W-:Y:S02]  /*0ff0*/  ISETP.NE.AND P1, PT, R9, RZ, PT ;  /* 0x000000ff0900720c */ /* 0x000fe40003f25270 */
[----:B------:R-:W-:Y:S02]  /*1000*/  LOP3.LUT R7, R7, 0x800000, RZ, 0xfc, !PT ;  /* 0x0080000007077812 */ /* 0x000fe400078efcff */
[----:B------:R-:W-:-:S02]  /*1010*/  IADD3 R9, PT, PT, -R9, RZ, RZ ;  /* 0x000000ff09097210 */ /* 0x000fc40007ffe1ff */
[----:B------:R-:W-:Y:S02]  /*1020*/  SHF.L.U32 R8, R7, R8, RZ ;  /* 0x0000000807087219 */ /* 0x000fe400000006ff */
[----:B------:R-:W-:Y:S02]  /*1030*/  FSETP.NEU.FTZ.AND P0, PT, R3, R6, PT ;  /* 0x000000060300720b */ /* 0x000fe40003f1d000 */
[----:B------:R-:W-:Y:S02]  /*1040*/  SEL R6, R9, RZ, P2 ;  /* 0x000000ff09067207 */ /* 0x000fe40001000000 */
[----:B------:R-:W-:Y:S02]  /*1050*/  ISETP.NE.AND P1, PT, R8, RZ, P1 ;  /* 0x000000ff0800720c */ /* 0x000fe40000f25270 */
[----:B------:R-:W-:Y:S02]  /*1060*/  SHF.R.U32.HI R6, RZ, R6, R7 ;  /* 0x00000006ff067219 */ /* 0x000fe40000011607 */
[----:B------:R-:W-:-:S02]  /*1070*/  PLOP3.LUT P0, PT, P0, P1, PT, 0xf8, 0x8f ;  /* 0x00000000008f781c */ /* 0x000fc40000703f70 */
[----:B------:R-:W-:Y:S02]  /*1080*/  SHF.R.U32.HI R8, RZ, 0x1, R6 ;  /* 0x00000001ff087819 */ /* 0x000fe40000011606 */
[----:B------:R-:W-:-:S04]  /*1090*/  SEL R3, RZ, 0x1, !P0 ;  /* 0x00000001ff037807 */ /* 0x000fc80004000000 */
[----:B------:R-:W-:-:S04]  /*10a0*/  LOP3.LUT R3, R3, 0x1, R8, 0xf8, !PT ;  /* 0x0000000103037812 */ /* 0x000fc800078ef808 */
[----:B------:R-:W-:-:S04]  /*10b0*/  LOP3.LUT R3, R3, R6, RZ, 0xc0, !PT ;  /* 0x0000000603037212 */ /* 0x000fc800078ec0ff */
[----:B------:R-:W-:-:S04]  /*10c0*/  IADD3 R3, PT, PT, R8, R3, RZ ;  /* 0x0000000308037210 */ /* 0x000fc80007ffe0ff */
[----:B------:R-:W-:Y:S01]  /*10d0*/  LOP3.LUT R0, R3, R0, RZ, 0xfc, !PT ;  /* 0x0000000003007212 */ /* 0x000fe200078efcff */
[----:B------:R-:W-:Y:S06]  /*10e0*/  BRA `(.L_x_26) ;  /* 0x0000000000107947 */ /* 0x000fec0003800000 */
.L_x_25:
[----:B------:R-:W-:-:S04]  /*10f0*/  LOP3.LUT R0, R0, 0x80000000, RZ, 0xc0, !PT ;  /* 0x8000000000007812 */ /* 0x000fc800078ec0ff */
[----:B------:R-:W-:Y:S01]  /*1100*/  LOP3.LUT R0, R0, 0x7f800000, RZ, 0xfc, !PT ;  /* 0x7f80000000007812 */ /* 0x000fe200078efcff */
[----:B------:R-:W-:Y:S06]  /*1110*/  BRA `(.L_x_26) ;  /* 0x0000000000047947 */ /* 0x000fec0003800000 */
.L_x_24:
[----:B------:R-:W-:-:S07]  /*1120*/  LEA R0, R7, R0, 0x17 ;  /* 0x0000000007007211 */ /* 0x000fce00078eb8ff */
.L_x_26:
[----:B------:R-:W-:Y:S05]  /*1130*/  BSYNC.RECONVERGENT B2 ;  /* 0x0000000000027941 */ /* 0x000fea0003800200 */
.L_x_23:
[----:B------:R-:W-:Y:S05]  /*1140*/  BRA `(.L_x_27) ;  /* 0x0000000000207947 */ /* 0x000fea0003800000 */
.L_x_22:
[----:B------:R-:W-:-:S04]  /*1150*/  LOP3.LUT R0, R3, 0x80000000, R0, 0x48, !PT ;  /* 0x8000000003007812 */ /* 0x000fc800078e4800 */
[----:B------:R-:W-:Y:S01]  /*1160*/  LOP3.LUT R0, R0, 0x7f800000, RZ, 0xfc, !PT ;  /* 0x7f80000000007812 */ /* 0x000fe200078efcff */
[----:B------:R-:W-:Y:S06]  /*1170*/  BRA `(.L_x_27) ;  /* 0x0000000000147947 */ /* 0x000fec0003800000 */
.L_x_21:
[----:B------:R-:W-:Y:S01]  /*1180*/  LOP3.LUT R0, R3, 0x80000000, R0, 0x48, !PT ;  /* 0x8000000003007812 */ /* 0x000fe200078e4800 */
[----:B------:R-:W-:Y:S06]  /*1190*/  BRA `(.L_x_27) ;  /* 0x00000000000c7947 */ /* 0x000fec0003800000 */
.L_x_20:
[----:B------:R-:W0:Y:S01]  /*11a0*/  MUFU.RSQ R0, -QNAN ;  /* 0xffc0000000007908 */ /* 0x000e220000001400 */
[----:B------:R-:W-:Y:S05]  /*11b0*/  BRA `(.L_x_27) ;  /* 0x0000000000047947 */ /* 0x000fea0003800000 */
.L_x_19:
[----:B------:R-:W-:-:S07]  /*11c0*/  FADD.FTZ R0, R0, R3 ;  /* 0x0000000300007221 */ /* 0x000fce0000010000 */
.L_x_27:
[----:B------:R-:W-:Y:S05]  /*11d0*/  BSYNC.RECONVERGENT B1 ;  /* 0x0000000000017941 */ /* 0x000fea0003800200 */
.L_x_17:
[----:B------:R-:W-:-:S04]  /*11e0*/  HFMA2 R3, -RZ, RZ, 0, 0 ;  /* 0x00000000ff037431 */ /* 0x000fc800000001ff */
[----:B0-----:R-:W-:Y:S05]  /*11f0*/  RET.REL.NODEC R2 `(_Z15variance_kernelPKfPfiii) ;  /* 0xffffffec02807950 */ /* 0x001fea0003c3ffff */
.L_x_28:
        /* <DEDUP_REMOVED lines=16> */
.L_x_29:


//--------------------- .nv.shared.reserved.0     --------------------------
	.section	.nv.shared.reserved.0,"aw",@nobits
	.weak		__nv_reservedSMEM_offset_0_alias
	.size		__nv_reservedSMEM_offset_0_alias, 0, 64
	.other		__nv_reservedSMEM_offset_0_alias,@"STO_CUDA_RESERVED_SHARED STV_DEFAULT"
__nv_reservedSMEM_offset_0_alias:
	.zero		0
	.zero		64


//--------------------- .nv.constant0._Z20bmm_bias_kernel_bf16PKfS0_S0_Pfiiii --------------------------
	.section	.nv.constant0._Z20bmm_bias_kernel_bf16PKfS0_S0_Pfiiii,"a",@progbits
	.sectionflags	@""
	.align	4
.nv.constant0._Z20bmm_bias_kernel_bf16PKfS0_S0_Pfiiii:
	.zero		944


//--------------------- .nv.constant0._Z15variance_kernelPKfPfiii --------------------------
	.section	.nv.constant0._Z15variance_kernelPKfPfiii,"a",@progbits
	.sectionflags	@""
	.align	4
.nv.constant0._Z15variance_kernelPKfPfiii:
	.zero		924


//--------------------- SYMBOLS --------------------------

	.type		.nv.reservedSmem.offset0,@object
	.size		.nv.reservedSmem.offset0,0x4
